// auto-generated by cutlass_sweep.gemm — config: {"arch": "sm_100", "cluster_m": 1, "cluster_n": 1, "dtype": "e5m2", "stages": 4, "tile_k": 64, "tile_m": 128, "tile_n": 256}
#include "cutlass/cutlass.h"
#include "cutlass/gemm/collective/collective_builder.hpp"
#include "cutlass/gemm/device/gemm_universal_adapter.h"
#include "cutlass/gemm/kernel/gemm_universal.hpp"
#include "cutlass/epilogue/collective/collective_builder.hpp"

using ElemA = cutlass::float_e5m2_t;
using ElemB = cutlass::float_e5m2_t;
using ElemCD = cutlass::float_e5m2_t;
using Acc  = float;
using TileShape    = cute::Shape<cute::_128, cute::_256, cute::_64>;
using ClusterShape = cute::Shape<cute::_1, cute::_1, cute::_1>;

using CollectiveEpilogue = typename cutlass::epilogue::collective::CollectiveBuilder<
    cutlass::arch::Sm100, cutlass::arch::OpClassTensorOp,
    TileShape, ClusterShape,
    cutlass::epilogue::collective::EpilogueTileAuto,
    Acc, Acc,
    ElemCD, cutlass::layout::RowMajor, 128 / cutlass::sizeof_bits<ElemCD>::value,
    ElemCD, cutlass::layout::RowMajor, 128 / cutlass::sizeof_bits<ElemCD>::value,
    cutlass::epilogue::collective::EpilogueScheduleAuto
  >::CollectiveOp;

using CollectiveMainloop = typename cutlass::gemm::collective::CollectiveBuilder<
    cutlass::arch::Sm100, cutlass::arch::OpClassTensorOp,
    ElemA, cutlass::layout::RowMajor, 128 / cutlass::sizeof_bits<ElemA>::value,
    ElemB, cutlass::layout::ColumnMajor, 128 / cutlass::sizeof_bits<ElemB>::value,
    Acc,
    TileShape, ClusterShape,
    cutlass::gemm::collective::StageCount<4>,
    cutlass::gemm::collective::KernelScheduleAuto
  >::CollectiveOp;

using GemmKernel = cutlass::gemm::kernel::GemmUniversal<
    cute::Shape<int,int,int,int>,
    CollectiveMainloop,
    CollectiveEpilogue
>;
using Gemm = cutlass::gemm::device::GemmUniversalAdapter<GemmKernel>;

// Force the device kernel symbol into the cubin without needing a host main.
auto* _anchor = &cutlass::device_kernel<GemmKernel>;


// ===== COMPILED SASS (sm_100a) =====

	.target	sm_100a

	.elftype	@"ET_EXEC"


//--------------------- .note.nv.tkinfo           --------------------------
	.section	.note.nv.tkinfo,"",@"SHT_NOTE"
	.sectionflags	@"SHF_NOTE_NV_TKINFO"
	.tkinfo
        /*0018*/ 	.word	0x00000002
        /*0030*/ 	.string	""
        /*0030*/ 	.string	"ptxas"
        /*0030*/ 	.string	"Cuda compilation tools, release 13.0, V13.0.88"
        /*0030*/ 	.string	"Build cuda_13.0.r13.0/compiler.36424714_0"
        /*0030*/ 	.string	"-arch sm_100a -m 64 "



//--------------------- .note.nv.cuinfo           --------------------------
	.section	.note.nv.cuinfo,"",@"SHT_NOTE"
	.sectionflags	@"SHF_NOTE_NV_CUINFO"
        /*0018*/ 	.short	0x0002
        /*001a*/ 	.short	0x0064
        /*001c*/ 	.short	0x0082
	.zero		2


//--------------------- .nv.info                  --------------------------
	.section	.nv.info,"",@"SHT_CUDA_INFO"
	.align	4


	//----- nvinfo : EIATTR_REGCOUNT
	.align		4
        /*0000*/ 	.byte	0x04, 0x2f
        /*0002*/ 	.short	(.L_20 - .L_19)
	.align		4
.L_19:
        /*0004*/ 	.word	index@(_ZN7cutlass13device_kernelINS_4gemm6kernel13GemmUniversalIN4cute5tupleIJiiiiEEENS1_10collective13CollectiveMmaINS1_35MainloopSm100TmaUmmaWarpSpecializedILi4ELi2ELi2ENS5_IJNS4_1CILi1EEESB_SB_EEEEENS5_IJNSA_ILi128EEENSA_ILi256EEENSA_ILi64EEEEEENS_12float_e5m2_tENS5_IJlSB_lEEESI_SJ_NS4_8TiledMMAINS4_8MMA_AtomIJNS4_10MMA_TraitsINS4_19SM100_MMA_F8F6F4_SSEJSI_SI_fSE_SF_NS4_17integral_constantINS4_4UMMA5MajorELSQ_0EEESR_NSO_INSP_7ScaleInELSS_0EEEST_EEEEEENS4_6LayoutISC_NS5_IJNSA_ILi0EEESX_SX_EEEEENS5_IJNS4_10UnderscoreES10_S10_EEEEENS4_13SM90_TMA_LOADENS4_14ComposedLayoutINS4_7SwizzleILi2ELi4ELi3EEENS4_18smem_ptr_flag_bitsILi8EEENSW_INS5_IJNSA_ILi8EEESG_EEENS5_IJSG_SB_EEEEEEEvNS4_8identityES13_S1D_vS1E_EENS_8epilogue10collective18CollectiveEpilogueINS1G_23Sm100TmaWarpSpecializedILi4ELi2ELi64ELb0ELb0EEEJSH_NS5_IJNSW_ISE_SB_EENSW_ISG_SB_EEEEESI_SJ_SI_SJ_NS1G_6fusion15FusionCallbacksIS1K_NS1O_17LinearCombinationISI_fSI_fLNS_15FloatRoundStyleE2EEESH_S1N_JEEENS4_5SM1004TMEM4LOAD26SM100_TMEM_LOAD_32dp32b64xES13_S1D_NS4_39AutoVectorizingCopyWithAssumedAlignmentILi128EEENS4_14SM90_TMA_STOREES1D_S1Z_S1Z_EEEvvEEEEvNT_6ParamsE)
        /*0008*/ 	.word	0x000000e0


	//----- nvinfo : EIATTR_FRAME_SIZE
	.align		4
.L_20:
        /*000c*/ 	.byte	0x04, 0x11
        /*000e*/ 	.short	(.L_22 - .L_21)
	.align		4
.L_21:
        /*0010*/ 	.word	index@($__internal_2_$__cuda_sm10x_tcgen05_guardrail_trap_unallocated_columns_being_dealloced)
        /*0014*/ 	.word	0x00000000


	//----- nvinfo : EIATTR_FRAME_SIZE
	.align		4
.L_22:
        /*0018*/ 	.byte	0x04, 0x11
        /*001a*/ 	.short	(.L_24 - .L_23)
	.align		4
.L_23:
        /*001c*/ 	.word	index@($__internal_1_$__cuda_sm10x_tcgen05_guardrail_trap_phase_invalid_during_alloc)
        /*0020*/ 	.word	0x00000000


	//----- nvinfo : EIATTR_FRAME_SIZE
	.align		4
.L_24:
        /*0024*/ 	.byte	0x04, 0x11
        /*0026*/ 	.short	(.L_26 - .L_25)
	.align		4
.L_25:
        /*0028*/ 	.word	index@($__internal_0_$__cuda_sm10x_tcgen05_guardrail_trap_col_being_dealloced_not_returned_by_alloc)
        /*002c*/ 	.word	0x00000000


	//----- nvinfo : EIATTR_FRAME_SIZE
	.align		4
.L_26:
        /*0030*/ 	.byte	0x04, 0x11
        /*0032*/ 	.short	(.L_28 - .L_27)
	.align		4
.L_27:
        /*0034*/ 	.word	index@(_ZN7cutlass13device_kernelINS_4gemm6kernel13GemmUniversalIN4cute5tupleIJiiiiEEENS1_10collective13CollectiveMmaINS1_35MainloopSm100TmaUmmaWarpSpecializedILi4ELi2ELi2ENS5_IJNS4_1CILi1EEESB_SB_EEEEENS5_IJNSA_ILi128EEENSA_ILi256EEENSA_ILi64EEEEEENS_12float_e5m2_tENS5_IJlSB_lEEESI_SJ_NS4_8TiledMMAINS4_8MMA_AtomIJNS4_10MMA_TraitsINS4_19SM100_MMA_F8F6F4_SSEJSI_SI_fSE_SF_NS4_17integral_constantINS4_4UMMA5MajorELSQ_0EEESR_NSO_INSP_7ScaleInELSS_0EEEST_EEEEEENS4_6LayoutISC_NS5_IJNSA_ILi0EEESX_SX_EEEEENS5_IJNS4_10UnderscoreES10_S10_EEEEENS4_13SM90_TMA_LOADENS4_14ComposedLayoutINS4_7SwizzleILi2ELi4ELi3EEENS4_18smem_ptr_flag_bitsILi8EEENSW_INS5_IJNSA_ILi8EEESG_EEENS5_IJSG_SB_EEEEEEEvNS4_8identityES13_S1D_vS1E_EENS_8epilogue10collective18CollectiveEpilogueINS1G_23Sm100TmaWarpSpecializedILi4ELi2ELi64ELb0ELb0EEEJSH_NS5_IJNSW_ISE_SB_EENSW_ISG_SB_EEEEESI_SJ_SI_SJ_NS1G_6fusion15FusionCallbacksIS1K_NS1O_17LinearCombinationISI_fSI_fLNS_15FloatRoundStyleE2EEESH_S1N_JEEENS4_5SM1004TMEM4LOAD26SM100_TMEM_LOAD_32dp32b64xES13_S1D_NS4_39AutoVectorizingCopyWithAssumedAlignmentILi128EEENS4_14SM90_TMA_STOREES1D_S1Z_S1Z_EEEvvEEEEvNT_6ParamsE)
        /*0038*/ 	.word	0x00000000


	//----- nvinfo : EIATTR_MIN_STACK_SIZE
	.align		4
.L_28:
        /*003c*/ 	.byte	0x04, 0x12
        /*003e*/ 	.short	(.L_30 - .L_29)
	.align		4
.L_29:
        /*0040*/ 	.word	index@(_ZN7cutlass13device_kernelINS_4gemm6kernel13GemmUniversalIN4cute5tupleIJiiiiEEENS1_10collective13CollectiveMmaINS1_35MainloopSm100TmaUmmaWarpSpecializedILi4ELi2ELi2ENS5_IJNS4_1CILi1EEESB_SB_EEEEENS5_IJNSA_ILi128EEENSA_ILi256EEENSA_ILi64EEEEEENS_12float_e5m2_tENS5_IJlSB_lEEESI_SJ_NS4_8TiledMMAINS4_8MMA_AtomIJNS4_10MMA_TraitsINS4_19SM100_MMA_F8F6F4_SSEJSI_SI_fSE_SF_NS4_17integral_constantINS4_4UMMA5MajorELSQ_0EEESR_NSO_INSP_7ScaleInELSS_0EEEST_EEEEEENS4_6LayoutISC_NS5_IJNSA_ILi0EEESX_SX_EEEEENS5_IJNS4_10UnderscoreES10_S10_EEEEENS4_13SM90_TMA_LOADENS4_14ComposedLayoutINS4_7SwizzleILi2ELi4ELi3EEENS4_18smem_ptr_flag_bitsILi8EEENSW_INS5_IJNSA_ILi8EEESG_EEENS5_IJSG_SB_EEEEEEEvNS4_8identityES13_S1D_vS1E_EENS_8epilogue10collective18CollectiveEpilogueINS1G_23Sm100TmaWarpSpecializedILi4ELi2ELi64ELb0ELb0EEEJSH_NS5_IJNSW_ISE_SB_EENSW_ISG_SB_EEEEESI_SJ_SI_SJ_NS1G_6fusion15FusionCallbacksIS1K_NS1O_17LinearCombinationISI_fSI_fLNS_15FloatRoundStyleE2EEESH_S1N_JEEENS4_5SM1004TMEM4LOAD26SM100_TMEM_LOAD_32dp32b64xES13_S1D_NS4_39AutoVectorizingCopyWithAssumedAlignmentILi128EEENS4_14SM90_TMA_STOREES1D_S1Z_S1Z_EEEvvEEEEvNT_6ParamsE)
        /*0044*/ 	.word	0x00000000
.L_30:


//--------------------- .nv.compat                --------------------------
	.section	.nv.compat,"",@"SHT_CUDA_COMPAT_INFO"
	.align	4
        /*0000*/ 	.byte	0x02, 0x09, 0x01, 0x00, 0x02, 0x02, 0x02, 0x00, 0x02, 0x05, 0x05, 0x00, 0x03, 0x07, 0x01, 0x01
        /*0010*/ 	.byte	0x02, 0x03, 0x01, 0x00, 0x02, 0x06, 0x01, 0x00, 0x04, 0x0b, 0x08, 0x00, 0x09, 0x00, 0x00, 0x00
        /*0020*/ 	.byte	0x00, 0x00, 0x00, 0x00


//--------------------- .nv.info._ZN7cutlass13device_kernelINS_4gemm6kernel13GemmUniversalIN4cute5tupleIJiiiiEEENS1_10collective13CollectiveMmaINS1_35MainloopSm100TmaUmmaWarpSpecializedILi4ELi2ELi2ENS5_IJNS4_1CILi1EEESB_SB_EEEEENS5_IJNSA_ILi128EEENSA_ILi256EEENSA_ILi64EEEEEENS_12float_e5m2_tENS5_IJlSB_lEEESI_SJ_NS4_8TiledMMAINS4_8MMA_AtomIJNS4_10MMA_TraitsINS4_19SM100_MMA_F8F6F4_SSEJSI_SI_fSE_SF_NS4_17integral_constantINS4_4UMMA5MajorELSQ_0EEESR_NSO_INSP_7ScaleInELSS_0EEEST_EEEEEENS4_6LayoutISC_NS5_IJNSA_ILi0EEESX_SX_EEEEENS5_IJNS4_10UnderscoreES10_S10_EEEEENS4_13SM90_TMA_LOADENS4_14ComposedLayoutINS4_7SwizzleILi2ELi4ELi3EEENS4_18smem_ptr_flag_bitsILi8EEENSW_INS5_IJNSA_ILi8EEESG_EEENS5_IJSG_SB_EEEEEEEvNS4_8identityES13_S1D_vS1E_EENS_8epilogue10collective18CollectiveEpilogueINS1G_23Sm100TmaWarpSpecializedILi4ELi2ELi64ELb0ELb0EEEJSH_NS5_IJNSW_ISE_SB_EENSW_ISG_SB_EEEEESI_SJ_SI_SJ_NS1G_6fusion15FusionCallbacksIS1K_NS1O_17LinearCombinationISI_fSI_fLNS_15FloatRoundStyleE2EEESH_S1N_JEEENS4_5SM1004TMEM4LOAD26SM100_TMEM_LOAD_32dp32b64xES13_S1D_NS4_39AutoVectorizingCopyWithAssumedAlignmentILi128EEENS4_14SM90_TMA_STOREES1D_S1Z_S1Z_EEEvvEEEEvNT_6ParamsE --------------------------
	.section	.nv.info._ZN7cutlass13device_kernelINS_4gemm6kernel13GemmUniversalIN4cute5tupleIJiiiiEEENS1_10collective13CollectiveMmaINS1_35MainloopSm100TmaUmmaWarpSpecializedILi4ELi2ELi2ENS5_IJNS4_1CILi1EEESB_SB_EEEEENS5_IJNSA_ILi128EEENSA_ILi256EEENSA_ILi64EEEEEENS_12float_e5m2_tENS5_IJlSB_lEEESI_SJ_NS4_8TiledMMAINS4_8MMA_AtomIJNS4_10MMA_TraitsINS4_19SM100_MMA_F8F6F4_SSEJSI_SI_fSE_SF_NS4_17integral_constantINS4_4UMMA5MajorELSQ_0EEESR_NSO_INSP_7ScaleInELSS_0EEEST_EEEEEENS4_6LayoutISC_NS5_IJNSA_ILi0EEESX_SX_EEEEENS5_IJNS4_10UnderscoreES10_S10_EEEEENS4_13SM90_TMA_LOADENS4_14ComposedLayoutINS4_7SwizzleILi2ELi4ELi3EEENS4_18smem_ptr_flag_bitsILi8EEENSW_INS5_IJNSA_ILi8EEESG_EEENS5_IJSG_SB_EEEEEEEvNS4_8identityES13_S1D_vS1E_EENS_8epilogue10collective18CollectiveEpilogueINS1G_23Sm100TmaWarpSpecializedILi4ELi2ELi64ELb0ELb0EEEJSH_NS5_IJNSW_ISE_SB_EENSW_ISG_SB_EEEEESI_SJ_SI_SJ_NS1G_6fusion15FusionCallbacksIS1K_NS1O_17LinearCombinationISI_fSI_fLNS_15FloatRoundStyleE2EEESH_S1N_JEEENS4_5SM1004TMEM4LOAD26SM100_TMEM_LOAD_32dp32b64xES13_S1D_NS4_39AutoVectorizingCopyWithAssumedAlignmentILi128EEENS4_14SM90_TMA_STOREES1D_S1Z_S1Z_EEEvvEEEEvNT_6ParamsE,"",@"SHT_CUDA_INFO"
	.sectionflags	@""
	.align	4


	//----- nvinfo : EIATTR_CUDA_API_VERSION
	.align		4
        /*0000*/ 	.byte	0x04, 0x37
        /*0002*/ 	.short	(.L_32 - .L_31)
.L_31:
        /*0004*/ 	.word	0x00000082


	//----- nvinfo : EIATTR_KPARAM_INFO
	.align		4
.L_32:
        /*0008*/ 	.byte	0x04, 0x17
        /*000a*/ 	.short	(.L_34 - .L_33)
.L_33:
        /*000c*/ 	.word	0x00000000
        /*0010*/ 	.short	0x0000
        /*0012*/ 	.short	0x0000
        /*0014*/ 	.byte	0x00, 0xf0, 0x01, 0x20


	//----- nvinfo : EIATTR_AT_ENTRY_FRAGMENTS
	.align		4
.L_34:
        /*0018*/ 	.byte	0x04, 0x4f
        /*001a*/ 	.short	(.L_36 - .L_35)


	//   ....[0]....
.L_35:
        /*001c*/ 	.word	0x00000006


	//----- nvinfo : EIATTR_RESERVED_SMEM_USED
	.align		4
.L_36:
        /*0020*/ 	.byte	0x01, 0x41
	.zero		2


	//----- nvinfo : EIATTR_SPARSE_MMA_MASK
	.align		4
        /*0024*/ 	.byte	0x03, 0x50
        /*0026*/ 	.short	0x0000


	//----- nvinfo : EIATTR_TCGEN05_1CTA_USED
	.align		4
        /*0028*/ 	.byte	0x01, 0x51
	.zero		2


	//----- nvinfo : EIATTR_MAXREG_COUNT
	.align		4
        /*002c*/ 	.byte	0x03, 0x1b
        /*002e*/ 	.short	0x00ff


	//----- nvinfo : EIATTR_NUM_BARRIERS
	.align		4
        /*0030*/ 	.byte	0x02, 0x4c
        /*0032*/ 	.byte	0x07
	.zero		1


	//----- nvinfo : EIATTR_EXTERNS
	.align		4
        /*0034*/ 	.byte	0x04, 0x0f
        /*0036*/ 	.short	(.L_38 - .L_37)


	//   ....[0]....
	.align		4
.L_37:
        /*0038*/ 	.word	index@(__assertfail)


	//----- nvinfo : EIATTR_MERCURY_ISA_VERSION
	.align		4
.L_38:
        /*003c*/ 	.byte	0x03, 0x5f
        /*003e*/ 	.short	0x0101


	//----- nvinfo : EIATTR_INT_WARP_WIDE_INSTR_OFFSETS
	.align		4
        /*0040*/ 	.byte	0x04, 0x31
        /*0042*/ 	.short	(.L_40 - .L_39)


	//   ....[0]....
.L_39:
        /*0044*/ 	.word	0x00001da0


	//   ....[1]....
        /*0048*/ 	.word	0x000035f0


	//   ....[2]....
        /*004c*/ 	.word	0x00003610


	//   ....[3]....
        /*0050*/ 	.word	0x00003640


	//   ....[4]....
        /*0054*/ 	.word	0x00003f80


	//   ....[5]....
        /*0058*/ 	.word	0x00003ff0


	//   ....[6]....
        /*005c*/ 	.word	0x000040d0


	//   ....[7]....
        /*0060*/ 	.word	0x00004150


	//   ....[8]....
        /*0064*/ 	.word	0x00004260


	//   ....[9]....
        /*0068*/ 	.word	0x000042f0


	//   ....[10]....
        /*006c*/ 	.word	0x000044d0


	//   ....[11]....
        /*0070*/ 	.word	0x00004630


	//----- nvinfo : EIATTR_COOP_GROUP_MASK_REGIDS
	.align		4
.L_40:
        /*0074*/ 	.byte	0x04, 0x29
        /*0076*/ 	.short	(.L_42 - .L_41)


	//   ....[0]....
.L_41:
        /*0078*/ 	.word	0xffffffff


	//   ....[1]....
        /*007c*/ 	.word	0xffffffff


	//   ....[2]....
        /*0080*/ 	.word	0xffffffff


	//   ....[3]....
        /*0084*/ 	.word	0xffffffff


	//   ....[4]....
        /*0088*/ 	.word	0xffffffff


	//   ....[5]....
        /*008c*/ 	.word	0xffffffff


	//   ....[6]....
        /*0090*/ 	.word	0xffffffff


	//   ....[7]....
        /*0094*/ 	.word	0xffffffff


	//   ....[8]....
        /*0098*/ 	.word	0xffffffff


	//   ....[9]....
        /*009c*/ 	.word	0xffffffff


	//   ....[10]....
        /*00a0*/ 	.word	0xffffffff


	//   ....[11]....
        /*00a4*/ 	.word	0xffffffff


	//   ....[12]....
        /*00a8*/ 	.word	0xffffffff


	//----- nvinfo : EIATTR_COOP_GROUP_INSTR_OFFSETS
	.align		4
.L_42:
        /*00ac*/ 	.byte	0x04, 0x28
        /*00ae*/ 	.short	(.L_44 - .L_43)


	//   ....[0]....
.L_43:
        /*00b0*/ 	.word	0x00000090


	//   ....[1]....
        /*00b4*/ 	.word	0x000004d0


	//   ....[2]....
        /*00b8*/ 	.word	0x00000640


	//   ....[3]....
        /*00bc*/ 	.word	0x000007e0


	//   ....[4]....
        /*00c0*/ 	.word	0x000008e0


	//   ....[5]....
        /*00c4*/ 	.word	0x00000a50


	//   ....[6]....
        /*00c8*/ 	.word	0x00000bb0


	//   ....[7]....
        /*00cc*/ 	.word	0x00001c80


	//   ....[8]....
        /*00d0*/ 	.word	0x00002a60


	//   ....[9]....
        /*00d4*/ 	.word	0x00002c70


	//   ....[10]....
        /*00d8*/ 	.word	0x00002ca0


	//   ....[11]....
        /*00dc*/ 	.word	0x000034d0


	//   ....[12]....
        /*00e0*/ 	.word	0x00003700


	//----- nvinfo : EIATTR_VRC_CTA_INIT_COUNT
	.align		4
.L_44:
        /*00e4*/ 	.byte	0x02, 0x4a
        /*00e6*/ 	.byte	0x80
	.zero		1


	//----- nvinfo : EIATTR_SYSCALL_OFFSETS
	.align		4
        /*00e8*/ 	.byte	0x04, 0x46
        /*00ea*/ 	.short	(.L_46 - .L_45)


	//   ....[0]....
.L_45:
        /*00ec*/ 	.word	0x000050a0


	//   ....[1]....
        /*00f0*/ 	.word	0x000051e0


	//   ....[2]....
        /*00f4*/ 	.word	0x00005a40


	//   ....[3]....
        /*00f8*/ 	.word	0x00007060


	//   ....[4]....
        /*00fc*/ 	.word	0x00008610


	//   ....[5]....
        /*0100*/ 	.word	0x00009be0


	//----- nvinfo : EIATTR_MBARRIER_INSTR_OFFSETS
	.align		4
.L_46:
        /*0104*/ 	.byte	0x04, 0x39
        /*0106*/ 	.short	(.L_48 - .L_47)


	//   ....[0]....
.L_47:
        /*0108*/ 	.word	0x000005b0
        /*010c*/ 	.word	0x000000ff
        /*0110*/ 	.word	0x00000000
        /*0114*/ 	.short	0x0100
        /*0116*/ 	.byte	0x05
	.zero		1


	//   ....[1]....
        /*0118*/ 	.word	0x000005c0
        /*011c*/ 	.word	0x000000ff
        /*0120*/ 	.word	0x00000020
        /*0124*/ 	.short	0x0100
        /*0126*/ 	.byte	0x05
	.zero		1


	//   ....[2]....
        /*0128*/ 	.word	0x000005d0
        /*012c*/ 	.word	0x000000ff
        /*0130*/ 	.word	0x00000008
        /*0134*/ 	.short	0x0100
        /*0136*/ 	.byte	0x05
	.zero		1


	//   ....[3]....
        /*0138*/ 	.word	0x000005e0
        /*013c*/ 	.word	0x000000ff
        /*0140*/ 	.word	0x00000028
        /*0144*/ 	.short	0x0100
        /*0146*/ 	.byte	0x05
	.zero		1


	//   ....[4]....
        /*0148*/ 	.word	0x000005f0
        /*014c*/ 	.word	0x000000ff
        /*0150*/ 	.word	0x00000010
        /*0154*/ 	.short	0x0100
        /*0156*/ 	.byte	0x05
	.zero		1


	//   ....[5]....
        /*0158*/ 	.word	0x00000600
        /*015c*/ 	.word	0x000000ff
        /*0160*/ 	.word	0x00000030
        /*0164*/ 	.short	0x0100
        /*0166*/ 	.byte	0x05
	.zero		1


	//   ....[6]....
        /*0168*/ 	.word	0x00000610
        /*016c*/ 	.word	0x000000ff
        /*0170*/ 	.word	0x00000018
        /*0174*/ 	.short	0x0100
        /*0176*/ 	.byte	0x05
	.zero		1


	//   ....[7]....
        /*0178*/ 	.word	0x00000620
        /*017c*/ 	.word	0x000000ff
        /*0180*/ 	.word	0x00000038
        /*0184*/ 	.short	0x0100
        /*0186*/ 	.byte	0x05
	.zero		1


	//   ....[8]....
        /*0188*/ 	.word	0x00000750
        /*018c*/ 	.word	0x000000ff
        /*0190*/ 	.word	0x00000040
        /*0194*/ 	.short	0x0100
        /*0196*/ 	.byte	0x07
	.zero		1


	//   ....[9]....
        /*0198*/ 	.word	0x00000760
        /*019c*/ 	.word	0x000000ff
        /*01a0*/ 	.word	0x00000060
        /*01a4*/ 	.short	0x0100
        /*01a6*/ 	.byte	0x07
	.zero		1


	//   ....[10]....
        /*01a8*/ 	.word	0x00000770
        /*01ac*/ 	.word	0x000000ff
        /*01b0*/ 	.word	0x00000048
        /*01b4*/ 	.short	0x0100
        /*01b6*/ 	.byte	0x07
	.zero		1


	//   ....[11]....
        /*01b8*/ 	.word	0x00000780
        /*01bc*/ 	.word	0x000000ff
        /*01c0*/ 	.word	0x00000068
        /*01c4*/ 	.short	0x0100
        /*01c6*/ 	.byte	0x07
	.zero		1


	//   ....[12]....
        /*01c8*/ 	.word	0x00000790
        /*01cc*/ 	.word	0x000000ff
        /*01d0*/ 	.word	0x00000050
        /*01d4*/ 	.short	0x0100
        /*01d6*/ 	.byte	0x07
	.zero		1


	//   ....[13]....
        /*01d8*/ 	.word	0x000007a0
        /*01dc*/ 	.word	0x000000ff
        /*01e0*/ 	.word	0x00000070
        /*01e4*/ 	.short	0x0100
        /*01e6*/ 	.byte	0x07
	.zero		1


	//   ....[14]....
        /*01e8*/ 	.word	0x000007b0
        /*01ec*/ 	.word	0x000000ff
        /*01f0*/ 	.word	0x00000058
        /*01f4*/ 	.short	0x0100
        /*01f6*/ 	.byte	0x07
	.zero		1


	//   ....[15]....
        /*01f8*/ 	.word	0x000007c0
        /*01fc*/ 	.word	0x000000ff
        /*0200*/ 	.word	0x00000078
        /*0204*/ 	.short	0x0100
        /*0206*/ 	.byte	0x07
	.zero		1


	//   ....[16]....
        /*0208*/ 	.word	0x000008b0
        /*020c*/ 	.word	0x000000ff
        /*0210*/ 	.word	0x00000080
        /*0214*/ 	.short	0x0100
        /*0216*/ 	.byte	0x05
	.zero		1


	//   ....[17]....
        /*0218*/ 	.word	0x000008c0
        /*021c*/ 	.word	0x000000ff
        /*0220*/ 	.word	0x00000088
        /*0224*/ 	.short	0x0100
        /*0226*/ 	.byte	0x05
	.zero		1


	//   ....[18]....
        /*0228*/ 	.word	0x00000a00
        /*022c*/ 	.word	0x000000ff
        /*0230*/ 	.word	0x00000090
        /*0234*/ 	.short	0x0100
        /*0236*/ 	.byte	0x05
	.zero		1


	//   ....[19]....
        /*0238*/ 	.word	0x00000a10
        /*023c*/ 	.word	0x000000ff
        /*0240*/ 	.word	0x000000a0
        /*0244*/ 	.short	0x0100
        /*0246*/ 	.byte	0x05
	.zero		1


	//   ....[20]....
        /*0248*/ 	.word	0x00000a20
        /*024c*/ 	.word	0x000000ff
        /*0250*/ 	.word	0x00000098
        /*0254*/ 	.short	0x0100
        /*0256*/ 	.byte	0x05
	.zero		1


	//   ....[21]....
        /*0258*/ 	.word	0x00000a30
        /*025c*/ 	.word	0x000000ff
        /*0260*/ 	.word	0x000000a8
        /*0264*/ 	.short	0x0100
        /*0266*/ 	.byte	0x05
	.zero		1


	//   ....[22]....
        /*0268*/ 	.word	0x00000b60
        /*026c*/ 	.word	0x000000ff
        /*0270*/ 	.word	0x000000b0
        /*0274*/ 	.short	0x0100
        /*0276*/ 	.byte	0x07
	.zero		1


	//   ....[23]....
        /*0278*/ 	.word	0x00000b70
        /*027c*/ 	.word	0x000000ff
        /*0280*/ 	.word	0x000000c0
        /*0284*/ 	.short	0x0100
        /*0286*/ 	.byte	0x07
	.zero		1


	//   ....[24]....
        /*0288*/ 	.word	0x00000b80
        /*028c*/ 	.word	0x000000ff
        /*0290*/ 	.word	0x000000b8
        /*0294*/ 	.short	0x0100
        /*0296*/ 	.byte	0x07
	.zero		1


	//   ....[25]....
        /*0298*/ 	.word	0x00000b90
        /*029c*/ 	.word	0x000000ff
        /*02a0*/ 	.word	0x000000c8
        /*02a4*/ 	.short	0x0100
        /*02a6*/ 	.byte	0x07
	.zero		1


	//   ....[26]....
        /*02a8*/ 	.word	0x00000c80
        /*02ac*/ 	.word	0x000000ff
        /*02b0*/ 	.word	0x000000d0
        /*02b4*/ 	.short	0x0100
        /*02b6*/ 	.byte	0x05
	.zero		1


	//   ....[27]....
        /*02b8*/ 	.word	0x00000c90
        /*02bc*/ 	.word	0x000000ff
        /*02c0*/ 	.word	0x000000e0
        /*02c4*/ 	.short	0x0100
        /*02c6*/ 	.byte	0x05
	.zero		1


	//   ....[28]....
        /*02c8*/ 	.word	0x00000ca0
        /*02cc*/ 	.word	0x000000ff
        /*02d0*/ 	.word	0x000000d8
        /*02d4*/ 	.short	0x0100
        /*02d6*/ 	.byte	0x05
	.zero		1


	//   ....[29]....
        /*02d8*/ 	.word	0x00000cb0
        /*02dc*/ 	.word	0x000000ff
        /*02e0*/ 	.word	0x000000e8
        /*02e4*/ 	.short	0x0100
        /*02e6*/ 	.byte	0x05
	.zero		1


	//   ....[30]....
        /*02e8*/ 	.word	0x00001580
        /*02ec*/ 	.word	0x00000003
        /*02f0*/ 	.word	0x000000e0
        /*02f4*/ 	.short	0x010a
        /*02f6*/ 	.byte	0xff
	.zero		1


	//   ....[31]....
        /*02f8*/ 	.word	0x000015b0
        /*02fc*/ 	.word	0x00000003
        /*0300*/ 	.word	0x000000d0
        /*0304*/ 	.short	0x0101
        /*0306*/ 	.byte	0xff
	.zero		1


	//   ....[32]....
        /*0308*/ 	.word	0x00001680
        /*030c*/ 	.word	0x000000ff
        /*0310*/ 	.word	0x00000020
        /*0314*/ 	.short	0x010a
        /*0316*/ 	.byte	0x08
	.zero		1


	//   ....[33]....
        /*0318*/ 	.word	0x00001720
        /*031c*/ 	.word	0x000000ff
        /*0320*/ 	.word	0x00000020
        /*0324*/ 	.short	0x010a
        /*0326*/ 	.byte	0x21
	.zero		1


	//   ....[34]....
        /*0328*/ 	.word	0x00001870
        /*032c*/ 	.word	0x000000ff
        /*0330*/ 	.word	0x00000020
        /*0334*/ 	.short	0x010a
        /*0336*/ 	.byte	0x08
	.zero		1


	//   ....[35]....
        /*0338*/ 	.word	0x00001980
        /*033c*/ 	.word	0x000000ff
        /*0340*/ 	.word	0x00000088
        /*0344*/ 	.short	0x0101
        /*0346*/ 	.byte	0x04
	.zero		1


	//   ....[36]....
        /*0348*/ 	.word	0x000019a0
        /*034c*/ 	.word	0x000000ff
        /*0350*/ 	.word	0x00000020
        /*0354*/ 	.short	0x010a
        /*0356*/ 	.byte	0x08
	.zero		1


	//   ....[37]....
        /*0358*/ 	.word	0x00001a20
        /*035c*/ 	.word	0x000000ff
        /*0360*/ 	.word	0x00000020
        /*0364*/ 	.short	0x010a
        /*0366*/ 	.byte	0x11
	.zero		1


	//   ....[38]....
        /*0368*/ 	.word	0x00001b70
        /*036c*/ 	.word	0x000000ff
        /*0370*/ 	.word	0x00000020
        /*0374*/ 	.short	0x010a
        /*0376*/ 	.byte	0x08
	.zero		1


	//   ....[39]....
        /*0378*/ 	.word	0x00001cb0
        /*037c*/ 	.word	0x00000002
        /*0380*/ 	.word	0x00000090
        /*0384*/ 	.short	0x010a
        /*0386*/ 	.byte	0xff
	.zero		1


	//   ....[40]....
        /*0388*/ 	.word	0x00001d70
        /*038c*/ 	.word	0x00000002
        /*0390*/ 	.word	0x00000000
        /*0394*/ 	.short	0x0101
        /*0396*/ 	.byte	0xff
	.zero		1


	//   ....[41]....
        /*0398*/ 	.word	0x000022d0
        /*039c*/ 	.word	0x000000ff
        /*03a0*/ 	.word	0x00000000
        /*03a4*/ 	.short	0x010a
        /*03a6*/ 	.byte	0x05
	.zero		1


	//   ....[42]....
        /*03a8*/ 	.word	0x00002360
        /*03ac*/ 	.word	0x000000ff
        /*03b0*/ 	.word	0x00000000
        /*03b4*/ 	.short	0x010a
        /*03b6*/ 	.byte	0x05
	.zero		1


	//   ....[43]....
        /*03b8*/ 	.word	0x000023f0
        /*03bc*/ 	.word	0x000000ff
        /*03c0*/ 	.word	0x00000000
        /*03c4*/ 	.short	0x010a
        /*03c6*/ 	.byte	0x05
	.zero		1


	//   ....[44]....
        /*03c8*/ 	.word	0x00002490
        /*03cc*/ 	.word	0x00000000
        /*03d0*/ 	.word	0x00000000
        /*03d4*/ 	.short	0x010a
        /*03d6*/ 	.byte	0xff
	.zero		1


	//   ....[45]....
        /*03d8*/ 	.word	0x000025b0
        /*03dc*/ 	.word	0x00000000
        /*03e0*/ 	.word	0x000000d0
        /*03e4*/ 	.short	0x010a
        /*03e6*/ 	.byte	0xff
	.zero		1


	//   ....[46]....
        /*03e8*/ 	.word	0x00002610
        /*03ec*/ 	.word	0x00000004
        /*03f0*/ 	.word	0x00000000
        /*03f4*/ 	.short	0x0101
        /*03f6*/ 	.byte	0xff
	.zero		1


	//   ....[47]....
        /*03f8*/ 	.word	0x00002630
        /*03fc*/ 	.word	0x000000ff
        /*0400*/ 	.word	0x000000a0
        /*0404*/ 	.short	0x010a
        /*0406*/ 	.byte	0x05
	.zero		1


	//   ....[48]....
        /*0408*/ 	.word	0x00002750
        /*040c*/ 	.word	0x00000000
        /*0410*/ 	.word	0x00000090
        /*0414*/ 	.short	0x010a
        /*0416*/ 	.byte	0xff
	.zero		1


	//   ....[49]....
        /*0418*/ 	.word	0x00002860
        /*041c*/ 	.word	0x00000000
        /*0420*/ 	.word	0x00000000
        /*0424*/ 	.short	0x0101
        /*0426*/ 	.byte	0xff
	.zero		1


	//   ....[50]....
        /*0428*/ 	.word	0x000028f0
        /*042c*/ 	.word	0x000000ff
        /*0430*/ 	.word	0x000000a0
        /*0434*/ 	.short	0x0106
        /*0436*/ 	.byte	0x05
	.zero		1


	//   ....[51]....
        /*0438*/ 	.word	0x00002910
        /*043c*/ 	.word	0x000000ff
        /*0440*/ 	.word	0x000000a0
        /*0444*/ 	.short	0x010a
        /*0446*/ 	.byte	0x05
	.zero		1


	//   ....[52]....
        /*0448*/ 	.word	0x000029a0
        /*044c*/ 	.word	0x000000ff
        /*0450*/ 	.word	0x000000a0
        /*0454*/ 	.short	0x0106
        /*0456*/ 	.byte	0x04
	.zero		1


	//   ....[53]....
        /*0458*/ 	.word	0x000029e0
        /*045c*/ 	.word	0x00000000
        /*0460*/ 	.word	0x000000a0
        /*0464*/ 	.short	0x010a
        /*0466*/ 	.byte	0xff
	.zero		1


	//   ....[54]....
        /*0468*/ 	.word	0x00002ee0
        /*046c*/ 	.word	0x00000000
        /*0470*/ 	.word	0x00000090
        /*0474*/ 	.short	0x010a
        /*0476*/ 	.byte	0xff
	.zero		1


	//   ....[55]....
        /*0478*/ 	.word	0x00002ff0
        /*047c*/ 	.word	0x00000003
        /*0480*/ 	.word	0x00000000
        /*0484*/ 	.short	0x0101
        /*0486*/ 	.byte	0xff
	.zero		1


	//   ....[56]....
        /*0488*/ 	.word	0x00003000
        /*048c*/ 	.word	0x000000ff
        /*0490*/ 	.word	0x00000000
        /*0494*/ 	.short	0x010a
        /*0496*/ 	.byte	0x04
	.zero		1


	//   ....[57]....
        /*0498*/ 	.word	0x00003020
        /*049c*/ 	.word	0x000000ff
        /*04a0*/ 	.word	0x000000c0
        /*04a4*/ 	.short	0x010a
        /*04a6*/ 	.byte	0x08
	.zero		1


	//   ....[58]....
        /*04a8*/ 	.word	0x000030f0
        /*04ac*/ 	.word	0x000000ff
        /*04b0*/ 	.word	0x00000000
        /*04b4*/ 	.short	0x010a
        /*04b6*/ 	.byte	0x07
	.zero		1


	//   ....[59]....
        /*04b8*/ 	.word	0x00003230
        /*04bc*/ 	.word	0x000000ff
        /*04c0*/ 	.word	0x00000000
        /*04c4*/ 	.short	0x010a
        /*04c6*/ 	.byte	0x04
	.zero		1


	//   ....[60]....
        /*04c8*/ 	.word	0x00003420
        /*04cc*/ 	.word	0x000000ff
        /*04d0*/ 	.word	0x00000000
        /*04d4*/ 	.short	0x010a
        /*04d6*/ 	.byte	0x05
	.zero		1


	//   ....[61]....
        /*04d8*/ 	.word	0x000034b0
        /*04dc*/ 	.word	0x000000ff
        /*04e0*/ 	.word	0x00000000
        /*04e4*/ 	.short	0x010a
        /*04e6*/ 	.byte	0x07
	.zero		1


	//   ....[62]....
        /*04e8*/ 	.word	0x00003930
        /*04ec*/ 	.word	0x00000000
        /*04f0*/ 	.word	0x00000090
        /*04f4*/ 	.short	0x010a
        /*04f6*/ 	.byte	0xff
	.zero		1


	//   ....[63]....
        /*04f8*/ 	.word	0x000039f0
        /*04fc*/ 	.word	0x00000000
        /*0500*/ 	.word	0x00000000
        /*0504*/ 	.short	0x0101
        /*0506*/ 	.byte	0xff
	.zero		1


	//   ....[64]....
        /*0508*/ 	.word	0x00003d10
        /*050c*/ 	.word	0x000000ff
        /*0510*/ 	.word	0x00000088
        /*0514*/ 	.short	0x010a
        /*0516*/ 	.byte	0x07
	.zero		1


	//   ....[65]....
        /*0518*/ 	.word	0x00003f00
        /*051c*/ 	.word	0x000000ff
        /*0520*/ 	.word	0x00000060
        /*0524*/ 	.short	0x010a
        /*0526*/ 	.byte	0x07
	.zero		1


	//   ....[66]....
        /*0528*/ 	.word	0x00004070
        /*052c*/ 	.word	0x000000ff
        /*0530*/ 	.word	0x00000040
        /*0534*/ 	.short	0x010b
        /*0536*/ 	.byte	0x07
	.zero		1


	//   ....[67]....
        /*0538*/ 	.word	0x00004080
        /*053c*/ 	.word	0x000000ff
        /*0540*/ 	.word	0x00000000
        /*0544*/ 	.short	0x0101
        /*0546*/ 	.byte	0x08
	.zero		1


	//   ....[68]....
        /*0548*/ 	.word	0x000040a0
        /*054c*/ 	.word	0x000000ff
        /*0550*/ 	.word	0x00000068
        /*0554*/ 	.short	0x010a
        /*0556*/ 	.byte	0x07
	.zero		1


	//   ....[69]....
        /*0558*/ 	.word	0x00004200
        /*055c*/ 	.word	0x000000ff
        /*0560*/ 	.word	0x00000048
        /*0564*/ 	.short	0x010b
        /*0566*/ 	.byte	0x07
	.zero		1


	//   ....[70]....
        /*0568*/ 	.word	0x00004210
        /*056c*/ 	.word	0x000000ff
        /*0570*/ 	.word	0x00000000
        /*0574*/ 	.short	0x0101
        /*0576*/ 	.byte	0x08
	.zero		1


	//   ....[71]....
        /*0578*/ 	.word	0x00004220
        /*057c*/ 	.word	0x000000ff
        /*0580*/ 	.word	0x00000070
        /*0584*/ 	.short	0x010a
        /*0586*/ 	.byte	0x07
	.zero		1


	//   ....[72]....
        /*0588*/ 	.word	0x000043c0
        /*058c*/ 	.word	0x000000ff
        /*0590*/ 	.word	0x00000050
        /*0594*/ 	.short	0x010b
        /*0596*/ 	.byte	0x07
	.zero		1


	//   ....[73]....
        /*0598*/ 	.word	0x00004430
        /*059c*/ 	.word	0x000000ff
        /*05a0*/ 	.word	0x00000000
        /*05a4*/ 	.short	0x0101
        /*05a6*/ 	.byte	0x08
	.zero		1


	//   ....[74]....
        /*05a8*/ 	.word	0x00004460
        /*05ac*/ 	.word	0x000000ff
        /*05b0*/ 	.word	0x00000078
        /*05b4*/ 	.short	0x010a
        /*05b6*/ 	.byte	0x07
	.zero		1


	//   ....[75]....
        /*05b8*/ 	.word	0x00004670
        /*05bc*/ 	.word	0x000000ff
        /*05c0*/ 	.word	0x00000058
        /*05c4*/ 	.short	0x010b
        /*05c6*/ 	.byte	0x07
	.zero		1


	//   ....[76]....
        /*05c8*/ 	.word	0x00004690
        /*05cc*/ 	.word	0x000000ff
        /*05d0*/ 	.word	0x00000000
        /*05d4*/ 	.short	0x0101
        /*05d6*/ 	.byte	0x0d
	.zero		1


	//   ....[77]....
        /*05d8*/ 	.word	0x000046c0
        /*05dc*/ 	.word	0x000000ff
        /*05e0*/ 	.word	0x00000060
        /*05e4*/ 	.short	0x010a
        /*05e6*/ 	.byte	0x07
	.zero		1


	//   ....[78]....
        /*05e8*/ 	.word	0x000046e0
        /*05ec*/ 	.word	0x000000ff
        /*05f0*/ 	.word	0x00000068
        /*05f4*/ 	.short	0x010a
        /*05f6*/ 	.byte	0x07
	.zero		1


	//   ....[79]....
        /*05f8*/ 	.word	0x00004700
        /*05fc*/ 	.word	0x000000ff
        /*0600*/ 	.word	0x00000070
        /*0604*/ 	.short	0x010a
        /*0606*/ 	.byte	0x07
	.zero		1


	//   ....[80]....
        /*0608*/ 	.word	0x00004740
        /*060c*/ 	.word	0x00000000
        /*0610*/ 	.word	0x00000078
        /*0614*/ 	.short	0x010a
        /*0616*/ 	.byte	0xff
	.zero		1


	//   ....[81]....
        /*0618*/ 	.word	0x00004a70
        /*061c*/ 	.word	0x00000000
        /*0620*/ 	.word	0x00000090
        /*0624*/ 	.short	0x010a
        /*0626*/ 	.byte	0xff
	.zero		1


	//   ....[82]....
        /*0628*/ 	.word	0x00004b80
        /*062c*/ 	.word	0x00000000
        /*0630*/ 	.word	0x00000000
        /*0634*/ 	.short	0x0101
        /*0636*/ 	.byte	0xff
	.zero		1


	//   ....[83]....
        /*0638*/ 	.word	0x000055e0
        /*063c*/ 	.word	0x00000003
        /*0640*/ 	.word	0x00000040
        /*0644*/ 	.short	0x010a
        /*0646*/ 	.byte	0xff
	.zero		1


	//   ....[84]....
        /*0648*/ 	.word	0x00005620
        /*064c*/ 	.word	0x000000c1
        /*0650*/ 	.word	0x000000b0
        /*0654*/ 	.short	0x010a
        /*0656*/ 	.byte	0xff
	.zero		1


	//   ....[85]....
        /*0658*/ 	.word	0x00005750
        /*065c*/ 	.word	0x00000003
        /*0660*/ 	.word	0x00000040
        /*0664*/ 	.short	0x010a
        /*0666*/ 	.byte	0xff
	.zero		1


	//   ....[86]....
        /*0668*/ 	.word	0x000058b0
        /*066c*/ 	.word	0x00000000
        /*0670*/ 	.word	0x00000000
        /*0674*/ 	.short	0x0101
        /*0676*/ 	.byte	0xff
	.zero		1


	//   ....[87]....
        /*0678*/ 	.word	0x00005910
        /*067c*/ 	.word	0x000000c1
        /*0680*/ 	.word	0x000000b0
        /*0684*/ 	.short	0x010a
        /*0686*/ 	.byte	0xff
	.zero		1


	//   ....[88]....
        /*0688*/ 	.word	0x00006cc0
        /*068c*/ 	.word	0x000000cc
        /*0690*/ 	.word	0x00000040
        /*0694*/ 	.short	0x010a
        /*0696*/ 	.byte	0xff
	.zero		1


	//   ....[89]....
        /*0698*/ 	.word	0x00006d90
        /*069c*/ 	.word	0x000000cc
        /*06a0*/ 	.word	0x00000040
        /*06a4*/ 	.short	0x010a
        /*06a6*/ 	.byte	0xff
	.zero		1


	//   ....[90]....
        /*06a8*/ 	.word	0x00006ed0
        /*06ac*/ 	.word	0x00000003
        /*06b0*/ 	.word	0x00000000
        /*06b4*/ 	.short	0x0101
        /*06b6*/ 	.byte	0xff
	.zero		1


	//   ....[91]....
        /*06b8*/ 	.word	0x00008270
        /*06bc*/ 	.word	0x00000000
        /*06c0*/ 	.word	0x00000040
        /*06c4*/ 	.short	0x010a
        /*06c6*/ 	.byte	0xff
	.zero		1


	//   ....[92]....
        /*06c8*/ 	.word	0x00008340
        /*06cc*/ 	.word	0x00000000
        /*06d0*/ 	.word	0x00000040
        /*06d4*/ 	.short	0x010a
        /*06d6*/ 	.byte	0xff
	.zero		1


	//   ....[93]....
        /*06d8*/ 	.word	0x000084a0
        /*06dc*/ 	.word	0x00000000
        /*06e0*/ 	.word	0x00000000
        /*06e4*/ 	.short	0x0101
        /*06e6*/ 	.byte	0xff
	.zero		1


	//   ....[94]....
        /*06e8*/ 	.word	0x00009850
        /*06ec*/ 	.word	0x00000000
        /*06f0*/ 	.word	0x00000040
        /*06f4*/ 	.short	0x010a
        /*06f6*/ 	.byte	0xff
	.zero		1


	//   ....[95]....
        /*06f8*/ 	.word	0x00009920
        /*06fc*/ 	.word	0x00000000
        /*0700*/ 	.word	0x00000040
        /*0704*/ 	.short	0x010a
        /*0706*/ 	.byte	0xff
	.zero		1


	//   ....[96]....
        /*0708*/ 	.word	0x00009a80
        /*070c*/ 	.word	0x00000000
        /*0710*/ 	.word	0x00000000
        /*0714*/ 	.short	0x0101
        /*0716*/ 	.byte	0xff
	.zero		1


	//   ....[97]....
        /*0718*/ 	.word	0x00009f70
        /*071c*/ 	.word	0x000000ff
        /*0720*/ 	.word	0x00000000
        /*0724*/ 	.short	0x0101
        /*0726*/ 	.byte	0x05
	.zero		1


	//   ....[98]....
        /*0728*/ 	.word	0x0000aef0
        /*072c*/ 	.word	0x00000003
        /*0730*/ 	.word	0x000000e0
        /*0734*/ 	.short	0x010a
        /*0736*/ 	.byte	0xff
	.zero		1


	//   ....[99]....
        /*0738*/ 	.word	0x0000af50
        /*073c*/ 	.word	0x00000002
        /*0740*/ 	.word	0x00000020
        /*0744*/ 	.short	0x010a
        /*0746*/ 	.byte	0xff
	.zero		1


	//   ....[100]....
        /*0748*/ 	.word	0x0000afb0
        /*074c*/ 	.word	0x00000002
        /*0750*/ 	.word	0x00000020
        /*0754*/ 	.short	0x010a
        /*0756*/ 	.byte	0xff
	.zero		1


	//   ....[101]....
        /*0758*/ 	.word	0x0000b000
        /*075c*/ 	.word	0x00000002
        /*0760*/ 	.word	0x00000090
        /*0764*/ 	.short	0x010a
        /*0766*/ 	.byte	0xff
	.zero		1


	//   ....[102]....
        /*0768*/ 	.word	0x0000b060
        /*076c*/ 	.word	0x00000000
        /*0770*/ 	.word	0x00000000
        /*0774*/ 	.short	0x010a
        /*0776*/ 	.byte	0xff
	.zero		1


	//   ....[103]....
        /*0778*/ 	.word	0x0000b0c0
        /*077c*/ 	.word	0x00000000
        /*0780*/ 	.word	0x00000000
        /*0784*/ 	.short	0x010a
        /*0786*/ 	.byte	0xff
	.zero		1


	//   ....[104]....
        /*0788*/ 	.word	0x0000b120
        /*078c*/ 	.word	0x00000000
        /*0790*/ 	.word	0x00000000
        /*0794*/ 	.short	0x010a
        /*0796*/ 	.byte	0xff
	.zero		1


	//   ....[105]....
        /*0798*/ 	.word	0x0000b170
        /*079c*/ 	.word	0x00000000
        /*07a0*/ 	.word	0x000000d0
        /*07a4*/ 	.short	0x010a
        /*07a6*/ 	.byte	0xff
	.zero		1


	//   ....[106]....
        /*07a8*/ 	.word	0x0000b1d0
        /*07ac*/ 	.word	0x00000000
        /*07b0*/ 	.word	0x000000a0
        /*07b4*/ 	.short	0x010a
        /*07b6*/ 	.byte	0xff
	.zero		1


	//   ....[107]....
        /*07b8*/ 	.word	0x0000b220
        /*07bc*/ 	.word	0x00000000
        /*07c0*/ 	.word	0x00000090
        /*07c4*/ 	.short	0x010a
        /*07c6*/ 	.byte	0xff
	.zero		1


	//   ....[108]....
        /*07c8*/ 	.word	0x0000b280
        /*07cc*/ 	.word	0x00000000
        /*07d0*/ 	.word	0x000000a0
        /*07d4*/ 	.short	0x010a
        /*07d6*/ 	.byte	0xff
	.zero		1


	//   ....[109]....
        /*07d8*/ 	.word	0x0000b2d0
        /*07dc*/ 	.word	0x00000000
        /*07e0*/ 	.word	0x00000090
        /*07e4*/ 	.short	0x010a
        /*07e6*/ 	.byte	0xff
	.zero		1


	//   ....[110]....
        /*07e8*/ 	.word	0x0000b330
        /*07ec*/ 	.word	0x00000003
        /*07f0*/ 	.word	0x000000c0
        /*07f4*/ 	.short	0x010a
        /*07f6*/ 	.byte	0xff
	.zero		1


	//   ....[111]....
        /*07f8*/ 	.word	0x0000b390
        /*07fc*/ 	.word	0x00000000
        /*0800*/ 	.word	0x00000000
        /*0804*/ 	.short	0x010a
        /*0806*/ 	.byte	0xff
	.zero		1


	//   ....[112]....
        /*0808*/ 	.word	0x0000b3f0
        /*080c*/ 	.word	0x00000000
        /*0810*/ 	.word	0x00000000
        /*0814*/ 	.short	0x010a
        /*0816*/ 	.byte	0xff
	.zero		1


	//   ....[113]....
        /*0818*/ 	.word	0x0000b450
        /*081c*/ 	.word	0x00000000
        /*0820*/ 	.word	0x00000000
        /*0824*/ 	.short	0x010a
        /*0826*/ 	.byte	0xff
	.zero		1


	//   ....[114]....
        /*0828*/ 	.word	0x0000b4a0
        /*082c*/ 	.word	0x00000000
        /*0830*/ 	.word	0x00000090
        /*0834*/ 	.short	0x010a
        /*0836*/ 	.byte	0xff
	.zero		1


	//   ....[115]....
        /*0838*/ 	.word	0x0000b500
        /*083c*/ 	.word	0x00000000
        /*0840*/ 	.word	0x00000088
        /*0844*/ 	.short	0x010a
        /*0846*/ 	.byte	0xff
	.zero		1


	//   ....[116]....
        /*0848*/ 	.word	0x0000b560
        /*084c*/ 	.word	0x00000003
        /*0850*/ 	.word	0x00000060
        /*0854*/ 	.short	0x010a
        /*0856*/ 	.byte	0xff
	.zero		1


	//   ....[117]....
        /*0858*/ 	.word	0x0000b5c0
        /*085c*/ 	.word	0x00000003
        /*0860*/ 	.word	0x00000068
        /*0864*/ 	.short	0x010a
        /*0866*/ 	.byte	0xff
	.zero		1


	//   ....[118]....
        /*0868*/ 	.word	0x0000b620
        /*086c*/ 	.word	0x00000003
        /*0870*/ 	.word	0x00000070
        /*0874*/ 	.short	0x010a
        /*0876*/ 	.byte	0xff
	.zero		1


	//   ....[119]....
        /*0878*/ 	.word	0x0000b680
        /*087c*/ 	.word	0x00000003
        /*0880*/ 	.word	0x00000078
        /*0884*/ 	.short	0x010a
        /*0886*/ 	.byte	0xff
	.zero		1


	//   ....[120]....
        /*0888*/ 	.word	0x0000b6e0
        /*088c*/ 	.word	0x00000000
        /*0890*/ 	.word	0x00000060
        /*0894*/ 	.short	0x010a
        /*0896*/ 	.byte	0xff
	.zero		1


	//   ....[121]....
        /*0898*/ 	.word	0x0000b740
        /*089c*/ 	.word	0x00000000
        /*08a0*/ 	.word	0x00000068
        /*08a4*/ 	.short	0x010a
        /*08a6*/ 	.byte	0xff
	.zero		1


	//   ....[122]....
        /*08a8*/ 	.word	0x0000b7a0
        /*08ac*/ 	.word	0x00000000
        /*08b0*/ 	.word	0x00000070
        /*08b4*/ 	.short	0x010a
        /*08b6*/ 	.byte	0xff
	.zero		1


	//   ....[123]....
        /*08b8*/ 	.word	0x0000b7f0
        /*08bc*/ 	.word	0x00000000
        /*08c0*/ 	.word	0x00000090
        /*08c4*/ 	.short	0x010a
        /*08c6*/ 	.byte	0xff
	.zero		1


	//   ....[124]....
        /*08c8*/ 	.word	0x0000b840
        /*08cc*/ 	.word	0x00000003
        /*08d0*/ 	.word	0x00000040
        /*08d4*/ 	.short	0x010a
        /*08d6*/ 	.byte	0xff
	.zero		1


	//   ....[125]....
        /*08d8*/ 	.word	0x0000b890
        /*08dc*/ 	.word	0x000000c1
        /*08e0*/ 	.word	0x000000b0
        /*08e4*/ 	.short	0x010a
        /*08e6*/ 	.byte	0xff
	.zero		1


	//   ....[126]....
        /*08e8*/ 	.word	0x0000b8e0
        /*08ec*/ 	.word	0x000000cc
        /*08f0*/ 	.word	0x00000040
        /*08f4*/ 	.short	0x010a
        /*08f6*/ 	.byte	0xff
	.zero		1


	//   ....[127]....
        /*08f8*/ 	.word	0x0000b930
        /*08fc*/ 	.word	0x00000000
        /*0900*/ 	.word	0x00000040
        /*0904*/ 	.short	0x010a
        /*0906*/ 	.byte	0xff
	.zero		1


	//   ....[128]....
        /*0908*/ 	.word	0x0000b980
        /*090c*/ 	.word	0x00000000
        /*0910*/ 	.word	0x00000040
        /*0914*/ 	.short	0x010a
        /*0916*/ 	.byte	0xff
	.zero		1


	//----- nvinfo : EIATTR_NUM_MBARRIERS
	.align		4
.L_48:
        /*0918*/ 	.byte	0x03, 0x38
        /*091a*/ 	.short	0x001e


	//----- nvinfo : EIATTR_EXIT_INSTR_OFFSETS
	.align		4
        /*091c*/ 	.byte	0x04, 0x1c
        /*091e*/ 	.short	(.L_50 - .L_49)


	//   ....[0]....
.L_49:
        /*0920*/ 	.word	0x000024c0


	//   ....[1]....
        /*0924*/ 	.word	0x000029b0


	//   ....[2]....
        /*0928*/ 	.word	0x00002a10


	//   ....[3]....
        /*092c*/ 	.word	0x00003710


	//   ....[4]....
        /*0930*/ 	.word	0x00004770


	//   ....[5]....
        /*0934*/ 	.word	0x000047b0


	//   ....[6]....
        /*0938*/ 	.word	0x0000aee0


	//----- nvinfo : EIATTR_MAX_THREADS
	.align		4
.L_50:
        /*093c*/ 	.byte	0x04, 0x05
        /*093e*/ 	.short	(.L_52 - .L_51)
.L_51:
        /*0940*/ 	.word	0x00000100
        /*0944*/ 	.word	0x00000001
        /*0948*/ 	.word	0x00000001


	//----- nvinfo : EIATTR_CRS_STACK_SIZE
	.align		4
.L_52:
        /*094c*/ 	.byte	0x04, 0x1e
        /*094e*/ 	.short	(.L_54 - .L_53)
.L_53:
        /*0950*/ 	.word	0x00000000


	//----- nvinfo : EIATTR_CBANK_PARAM_SIZE
	.align		4
.L_54:
        /*0954*/ 	.byte	0x03, 0x19
        /*0956*/ 	.short	0x0800


	//----- nvinfo : EIATTR_PARAM_CBANK
	.align		4
        /*0958*/ 	.byte	0x04, 0x0a
        /*095a*/ 	.short	(.L_56 - .L_55)
	.align		4
.L_55:
        /*095c*/ 	.word	index@(.nv.constant0._ZN7cutlass13device_kernelINS_4gemm6kernel13GemmUniversalIN4cute5tupleIJiiiiEEENS1_10collective13CollectiveMmaINS1_35MainloopSm100TmaUmmaWarpSpecializedILi4ELi2ELi2ENS5_IJNS4_1CILi1EEESB_SB_EEEEENS5_IJNSA_ILi128EEENSA_ILi256EEENSA_ILi64EEEEEENS_12float_e5m2_tENS5_IJlSB_lEEESI_SJ_NS4_8TiledMMAINS4_8MMA_AtomIJNS4_10MMA_TraitsINS4_19SM100_MMA_F8F6F4_SSEJSI_SI_fSE_SF_NS4_17integral_constantINS4_4UMMA5MajorELSQ_0EEESR_NSO_INSP_7ScaleInELSS_0EEEST_EEEEEENS4_6LayoutISC_NS5_IJNSA_ILi0EEESX_SX_EEEEENS5_IJNS4_10UnderscoreES10_S10_EEEEENS4_13SM90_TMA_LOADENS4_14ComposedLayoutINS4_7SwizzleILi2ELi4ELi3EEENS4_18smem_ptr_flag_bitsILi8EEENSW_INS5_IJNSA_ILi8EEESG_EEENS5_IJSG_SB_EEEEEEEvNS4_8identityES13_S1D_vS1E_EENS_8epilogue10collective18CollectiveEpilogueINS1G_23Sm100TmaWarpSpecializedILi4ELi2ELi64ELb0ELb0EEEJSH_NS5_IJNSW_ISE_SB_EENSW_ISG_SB_EEEEESI_SJ_SI_SJ_NS1G_6fusion15FusionCallbacksIS1K_NS1O_17LinearCombinationISI_fSI_fLNS_15FloatRoundStyleE2EEESH_S1N_JEEENS4_5SM1004TMEM4LOAD26SM100_TMEM_LOAD_32dp32b64xES13_S1D_NS4_39AutoVectorizingCopyWithAssumedAlignmentILi128EEENS4_14SM90_TMA_STOREES1D_S1Z_S1Z_EEEvvEEEEvNT_6ParamsE)
        /*0960*/ 	.short	0x0380
        /*0962*/ 	.short	0x0800


	//----- nvinfo : EIATTR_SW_WAR
	.align		4
.L_56:
        /*0964*/ 	.byte	0x04, 0x36
        /*0966*/ 	.short	(.L_58 - .L_57)
.L_57:
        /*0968*/ 	.word	0x00000008
.L_58:


//--------------------- .nv.callgraph             --------------------------
	.section	.nv.callgraph,"",@"SHT_CUDA_CALLGRAPH"
	.align	4
	.sectionentsize	8
	.align		4
        /*0000*/ 	.word	0x00000000
	.align		4
        /*0004*/ 	.word	0xffffffff
	.align		4
        /*0008*/ 	.word	index@(_ZN7cutlass13device_kernelINS_4gemm6kernel13GemmUniversalIN4cute5tupleIJiiiiEEENS1_10collective13CollectiveMmaINS1_35MainloopSm100TmaUmmaWarpSpecializedILi4ELi2ELi2ENS5_IJNS4_1CILi1EEESB_SB_EEEEENS5_IJNSA_ILi128EEENSA_ILi256EEENSA_ILi64EEEEEENS_12float_e5m2_tENS5_IJlSB_lEEESI_SJ_NS4_8TiledMMAINS4_8MMA_AtomIJNS4_10MMA_TraitsINS4_19SM100_MMA_F8F6F4_SSEJSI_SI_fSE_SF_NS4_17integral_constantINS4_4UMMA5MajorELSQ_0EEESR_NSO_INSP_7ScaleInELSS_0EEEST_EEEEEENS4_6LayoutISC_NS5_IJNSA_ILi0EEESX_SX_EEEEENS5_IJNS4_10UnderscoreES10_S10_EEEEENS4_13SM90_TMA_LOADENS4_14ComposedLayoutINS4_7SwizzleILi2ELi4ELi3EEENS4_18smem_ptr_flag_bitsILi8EEENSW_INS5_IJNSA_ILi8EEESG_EEENS5_IJSG_SB_EEEEEEEvNS4_8identityES13_S1D_vS1E_EENS_8epilogue10collective18CollectiveEpilogueINS1G_23Sm100TmaWarpSpecializedILi4ELi2ELi64ELb0ELb0EEEJSH_NS5_IJNSW_ISE_SB_EENSW_ISG_SB_EEEEESI_SJ_SI_SJ_NS1G_6fusion15FusionCallbacksIS1K_NS1O_17LinearCombinationISI_fSI_fLNS_15FloatRoundStyleE2EEESH_S1N_JEEENS4_5SM1004TMEM4LOAD26SM100_TMEM_LOAD_32dp32b64xES13_S1D_NS4_39AutoVectorizingCopyWithAssumedAlignmentILi128EEENS4_14SM90_TMA_STOREES1D_S1Z_S1Z_EEEvvEEEEvNT_6ParamsE)
	.align		4
        /*000c*/ 	.word	index@(__assertfail)
	.align		4
        /*0010*/ 	.word	0x00000000
	.align		4
        /*0014*/ 	.word	0xfffffffe
	.align		4
        /*0018*/ 	.word	0x00000000
	.align		4
        /*001c*/ 	.word	0xfffffffd
	.align		4
        /*0020*/ 	.word	0x00000000
	.align		4
        /*0024*/ 	.word	0xfffffffc


//--------------------- .nv.constant4             --------------------------
	.section	.nv.constant4,"a",@progbits
	.align	8
	.align		8
.nv.constant4:
        /*0000*/ 	.dword	__assertfail
	.align		8
        /*0008*/ 	.dword	__unnamed_1
	.align		8
        /*0010*/ 	.dword	__unnamed_2
	.align		8
        /*0018*/ 	.dword	__unnamed_3
	.align		8
        /*0020*/ 	.dword	_ZN39_INTERNAL_8dfa8d16_4_k_cu_6f28e2c9_85394cuda3std3__45__cpo5beginE
	.align		8
        /*0028*/ 	.dword	_ZN39_INTERNAL_8dfa8d16_4_k_cu_6f28e2c9_85394cuda3std3__45__cpo3endE
	.align		8
        /*0030*/ 	.dword	_ZN39_INTERNAL_8dfa8d16_4_k_cu_6f28e2c9_85394cuda3std3__45__cpo6cbeginE
	.align		8
        /*0038*/ 	.dword	_ZN39_INTERNAL_8dfa8d16_4_k_cu_6f28e2c9_85394cuda3std3__45__cpo4cendE
	.align		8
        /*0040*/ 	.dword	_ZN39_INTERNAL_8dfa8d16_4_k_cu_6f28e2c9_85394cuda3std3__441_GLOBAL__N__8dfa8d16_4_k_cu_6f28e2c9_85396ignoreE
	.align		8
        /*0048*/ 	.dword	_ZN39_INTERNAL_8dfa8d16_4_k_cu_6f28e2c9_85394cuda3std3__419piecewise_constructE
	.align		8
        /*0050*/ 	.dword	_ZN39_INTERNAL_8dfa8d16_4_k_cu_6f28e2c9_85394cuda3std3__48in_placeE
	.align		8
        /*0058*/ 	.dword	_ZN39_INTERNAL_8dfa8d16_4_k_cu_6f28e2c9_85394cuda3std6ranges3__45__cpo4swapE
	.align		8
        /*0060*/ 	.dword	_ZN39_INTERNAL_8dfa8d16_4_k_cu_6f28e2c9_85394cuda3std6ranges3__45__cpo9iter_moveE
	.align		8
        /*0068*/ 	.dword	_ZN39_INTERNAL_8dfa8d16_4_k_cu_6f28e2c9_85394cute7productE
	.align		8
        /*0070*/ 	.dword	_ZN39_INTERNAL_8dfa8d16_4_k_cu_6f28e2c9_85394cute1_E
	.align		8
        /*0078*/ 	.dword	$str$25
	.align		8
        /*0080*/ 	.dword	$str$26
	.align		8
        /*0088*/ 	.dword	$str$27
	.align		8
        /*0090*/ 	.dword	$str$28


//--------------------- .text._ZN7cutlass13device_kernelINS_4gemm6kernel13GemmUniversalIN4cute5tupleIJiiiiEEENS1_10collective13CollectiveMmaINS1_35MainloopSm100TmaUmmaWarpSpecializedILi4ELi2ELi2ENS5_IJNS4_1CILi1EEESB_SB_EEEEENS5_IJNSA_ILi128EEENSA_ILi256EEENSA_ILi64EEEEEENS_12float_e5m2_tENS5_IJlSB_lEEESI_SJ_NS4_8TiledMMAINS4_8MMA_AtomIJNS4_10MMA_TraitsINS4_19SM100_MMA_F8F6F4_SSEJSI_SI_fSE_SF_NS4_17integral_constantINS4_4UMMA5MajorELSQ_0EEESR_NSO_INSP_7ScaleInELSS_0EEEST_EEEEEENS4_6LayoutISC_NS5_IJNSA_ILi0EEESX_SX_EEEEENS5_IJNS4_10UnderscoreES10_S10_EEEEENS4_13SM90_TMA_LOADENS4_14ComposedLayoutINS4_7SwizzleILi2ELi4ELi3EEENS4_18smem_ptr_flag_bitsILi8EEENSW_INS5_IJNSA_ILi8EEESG_EEENS5_IJSG_SB_EEEEEEEvNS4_8identityES13_S1D_vS1E_EENS_8epilogue10collective18CollectiveEpilogueINS1G_23Sm100TmaWarpSpecializedILi4ELi2ELi64ELb0ELb0EEEJSH_NS5_IJNSW_ISE_SB_EENSW_ISG_SB_EEEEESI_SJ_SI_SJ_NS1G_6fusion15FusionCallbacksIS1K_NS1O_17LinearCombinationISI_fSI_fLNS_15FloatRoundStyleE2EEESH_S1N_JEEENS4_5SM1004TMEM4LOAD26SM100_TMEM_LOAD_32dp32b64xES13_S1D_NS4_39AutoVectorizingCopyWithAssumedAlignmentILi128EEENS4_14SM90_TMA_STOREES1D_S1Z_S1Z_EEEvvEEEEvNT_6ParamsE --------------------------
	.section	.text._ZN7cutlass13device_kernelINS_4gemm6kernel13GemmUniversalIN4cute5tupleIJiiiiEEENS1_10collective13CollectiveMmaINS1_35MainloopSm100TmaUmmaWarpSpecializedILi4ELi2ELi2ENS5_IJNS4_1CILi1EEESB_SB_EEEEENS5_IJNSA_ILi128EEENSA_ILi256EEENSA_ILi64EEEEEENS_12float_e5m2_tENS5_IJlSB_lEEESI_SJ_NS4_8TiledMMAINS4_8MMA_AtomIJNS4_10MMA_TraitsINS4_19SM100_MMA_F8F6F4_SSEJSI_SI_fSE_SF_NS4_17integral_constantINS4_4UMMA5MajorELSQ_0EEESR_NSO_INSP_7ScaleInELSS_0EEEST_EEEEEENS4_6LayoutISC_NS5_IJNSA_ILi0EEESX_SX_EEEEENS5_IJNS4_10UnderscoreES10_S10_EEEEENS4_13SM90_TMA_LOADENS4_14ComposedLayoutINS4_7SwizzleILi2ELi4ELi3EEENS4_18smem_ptr_flag_bitsILi8EEENSW_INS5_IJNSA_ILi8EEESG_EEENS5_IJSG_SB_EEEEEEEvNS4_8identityES13_S1D_vS1E_EENS_8epilogue10collective18CollectiveEpilogueINS1G_23Sm100TmaWarpSpecializedILi4ELi2ELi64ELb0ELb0EEEJSH_NS5_IJNSW_ISE_SB_EENSW_ISG_SB_EEEEESI_SJ_SI_SJ_NS1G_6fusion15FusionCallbacksIS1K_NS1O_17LinearCombinationISI_fSI_fLNS_15FloatRoundStyleE2EEESH_S1N_JEEENS4_5SM1004TMEM4LOAD26SM100_TMEM_LOAD_32dp32b64xES13_S1D_NS4_39AutoVectorizingCopyWithAssumedAlignmentILi128EEENS4_14SM90_TMA_STOREES1D_S1Z_S1Z_EEEvvEEEEvNT_6ParamsE,"ax",@progbits
	.align	128
.text._ZN7cutlass13device_kernelINS_4gemm6kernel13GemmUniversalIN4cute5tupleIJiiiiEEENS1_10collective13CollectiveMmaINS1_35MainloopSm100TmaUmmaWarpSpecializedILi4ELi2ELi2ENS5_IJNS4_1CILi1EEESB_SB_EEEEENS5_IJNSA_ILi128EEENSA_ILi256EEENSA_ILi64EEEEEENS_12float_e5m2_tENS5_IJlSB_lEEESI_SJ_NS4_8TiledMMAINS4_8MMA_AtomIJNS4_10MMA_TraitsINS4_19SM100_MMA_F8F6F4_SSEJSI_SI_fSE_SF_NS4_17integral_constantINS4_4UMMA5MajorELSQ_0EEESR_NSO_INSP_7ScaleInELSS_0EEEST_EEEEEENS4_6LayoutISC_NS5_IJNSA_ILi0EEESX_SX_EEEEENS5_IJNS4_10UnderscoreES10_S10_EEEEENS4_13SM90_TMA_LOADENS4_14ComposedLayoutINS4_7SwizzleILi2ELi4ELi3EEENS4_18smem_ptr_flag_bitsILi8EEENSW_INS5_IJNSA_ILi8EEESG_EEENS5_IJSG_SB_EEEEEEEvNS4_8identityES13_S1D_vS1E_EENS_8epilogue10collective18CollectiveEpilogueINS1G_23Sm100TmaWarpSpecializedILi4ELi2ELi64ELb0ELb0EEEJSH_NS5_IJNSW_ISE_SB_EENSW_ISG_SB_EEEEESI_SJ_SI_SJ_NS1G_6fusion15FusionCallbacksIS1K_NS1O_17LinearCombinationISI_fSI_fLNS_15FloatRoundStyleE2EEESH_S1N_JEEENS4_5SM1004TMEM4LOAD26SM100_TMEM_LOAD_32dp32b64xES13_S1D_NS4_39AutoVectorizingCopyWithAssumedAlignmentILi128EEENS4_14SM90_TMA_STOREES1D_S1Z_S1Z_EEEvvEEEEvNT_6ParamsE:
        .type           _ZN7cutlass13device_kernelINS_4gemm6kernel13GemmUniversalIN4cute5tupleIJiiiiEEENS1_10collective13CollectiveMmaINS1_35MainloopSm100TmaUmmaWarpSpecializedILi4ELi2ELi2ENS5_IJNS4_1CILi1EEESB_SB_EEEEENS5_IJNSA_ILi128EEENSA_ILi256EEENSA_ILi64EEEEEENS_12float_e5m2_tENS5_IJlSB_lEEESI_SJ_NS4_8TiledMMAINS4_8MMA_AtomIJNS4_10MMA_TraitsINS4_19SM100_MMA_F8F6F4_SSEJSI_SI_fSE_SF_NS4_17integral_constantINS4_4UMMA5MajorELSQ_0EEESR_NSO_INSP_7ScaleInELSS_0EEEST_EEEEEENS4_6LayoutISC_NS5_IJNSA_ILi0EEESX_SX_EEEEENS5_IJNS4_10UnderscoreES10_S10_EEEEENS4_13SM90_TMA_LOADENS4_14ComposedLayoutINS4_7SwizzleILi2ELi4ELi3EEENS4_18smem_ptr_flag_bitsILi8EEENSW_INS5_IJNSA_ILi8EEESG_EEENS5_IJSG_SB_EEEEEEEvNS4_8identityES13_S1D_vS1E_EENS_8epilogue10collective18CollectiveEpilogueINS1G_23Sm100TmaWarpSpecializedILi4ELi2ELi64ELb0ELb0EEEJSH_NS5_IJNSW_ISE_SB_EENSW_ISG_SB_EEEEESI_SJ_SI_SJ_NS1G_6fusion15FusionCallbacksIS1K_NS1O_17LinearCombinationISI_fSI_fLNS_15FloatRoundStyleE2EEESH_S1N_JEEENS4_5SM1004TMEM4LOAD26SM100_TMEM_LOAD_32dp32b64xES13_S1D_NS4_39AutoVectorizingCopyWithAssumedAlignmentILi128EEENS4_14SM90_TMA_STOREES1D_S1Z_S1Z_EEEvvEEEEvNT_6ParamsE,@function
        .size           _ZN7cutlass13device_kernelINS_4gemm6kernel13GemmUniversalIN4cute5tupleIJiiiiEEENS1_10collective13CollectiveMmaINS1_35MainloopSm100TmaUmmaWarpSpecializedILi4ELi2ELi2ENS5_IJNS4_1CILi1EEESB_SB_EEEEENS5_IJNSA_ILi128EEENSA_ILi256EEENSA_ILi64EEEEEENS_12float_e5m2_tENS5_IJlSB_lEEESI_SJ_NS4_8TiledMMAINS4_8MMA_AtomIJNS4_10MMA_TraitsINS4_19SM100_MMA_F8F6F4_SSEJSI_SI_fSE_SF_NS4_17integral_constantINS4_4UMMA5MajorELSQ_0EEESR_NSO_INSP_7ScaleInELSS_0EEEST_EEEEEENS4_6LayoutISC_NS5_IJNSA_ILi0EEESX_SX_EEEEENS5_IJNS4_10UnderscoreES10_S10_EEEEENS4_13SM90_TMA_LOADENS4_14ComposedLayoutINS4_7SwizzleILi2ELi4ELi3EEENS4_18smem_ptr_flag_bitsILi8EEENSW_INS5_IJNSA_ILi8EEESG_EEENS5_IJSG_SB_EEEEEEEvNS4_8identityES13_S1D_vS1E_EENS_8epilogue10collective18CollectiveEpilogueINS1G_23Sm100TmaWarpSpecializedILi4ELi2ELi64ELb0ELb0EEEJSH_NS5_IJNSW_ISE_SB_EENSW_ISG_SB_EEEEESI_SJ_SI_SJ_NS1G_6fusion15FusionCallbacksIS1K_NS1O_17LinearCombinationISI_fSI_fLNS_15FloatRoundStyleE2EEESH_S1N_JEEENS4_5SM1004TMEM4LOAD26SM100_TMEM_LOAD_32dp32b64xES13_S1D_NS4_39AutoVectorizingCopyWithAssumedAlignmentILi128EEENS4_14SM90_TMA_STOREES1D_S1Z_S1Z_EEEvvEEEEvNT_6ParamsE,(.L_x_167 - _ZN7cutlass13device_kernelINS_4gemm6kernel13GemmUniversalIN4cute5tupleIJiiiiEEENS1_10collective13CollectiveMmaINS1_35MainloopSm100TmaUmmaWarpSpecializedILi4ELi2ELi2ENS5_IJNS4_1CILi1EEESB_SB_EEEEENS5_IJNSA_ILi128EEENSA_ILi256EEENSA_ILi64EEEEEENS_12float_e5m2_tENS5_IJlSB_lEEESI_SJ_NS4_8TiledMMAINS4_8MMA_AtomIJNS4_10MMA_TraitsINS4_19SM100_MMA_F8F6F4_SSEJSI_SI_fSE_SF_NS4_17integral_constantINS4_4UMMA5MajorELSQ_0EEESR_NSO_INSP_7ScaleInELSS_0EEEST_EEEEEENS4_6LayoutISC_NS5_IJNSA_ILi0EEESX_SX_EEEEENS5_IJNS4_10UnderscoreES10_S10_EEEEENS4_13SM90_TMA_LOADENS4_14ComposedLayoutINS4_7SwizzleILi2ELi4ELi3EEENS4_18smem_ptr_flag_bitsILi8EEENSW_INS5_IJNSA_ILi8EEESG_EEENS5_IJSG_SB_EEEEEEEvNS4_8identityES13_S1D_vS1E_EENS_8epilogue10collective18CollectiveEpilogueINS1G_23Sm100TmaWarpSpecializedILi4ELi2ELi64ELb0ELb0EEEJSH_NS5_IJNSW_ISE_SB_EENSW_ISG_SB_EEEEESI_SJ_SI_SJ_NS1G_6fusion15FusionCallbacksIS1K_NS1O_17LinearCombinationISI_fSI_fLNS_15FloatRoundStyleE2EEESH_S1N_JEEENS4_5SM1004TMEM4LOAD26SM100_TMEM_LOAD_32dp32b64xES13_S1D_NS4_39AutoVectorizingCopyWithAssumedAlignmentILi128EEENS4_14SM90_TMA_STOREES1D_S1Z_S1Z_EEEvvEEEEvNT_6ParamsE)
        .other          _ZN7cutlass13device_kernelINS_4gemm6kernel13GemmUniversalIN4cute5tupleIJiiiiEEENS1_10collective13CollectiveMmaINS1_35MainloopSm100TmaUmmaWarpSpecializedILi4ELi2ELi2ENS5_IJNS4_1CILi1EEESB_SB_EEEEENS5_IJNSA_ILi128EEENSA_ILi256EEENSA_ILi64EEEEEENS_12float_e5m2_tENS5_IJlSB_lEEESI_SJ_NS4_8TiledMMAINS4_8MMA_AtomIJNS4_10MMA_TraitsINS4_19SM100_MMA_F8F6F4_SSEJSI_SI_fSE_SF_NS4_17integral_constantINS4_4UMMA5MajorELSQ_0EEESR_NSO_INSP_7ScaleInELSS_0EEEST_EEEEEENS4_6LayoutISC_NS5_IJNSA_ILi0EEESX_SX_EEEEENS5_IJNS4_10UnderscoreES10_S10_EEEEENS4_13SM90_TMA_LOADENS4_14ComposedLayoutINS4_7SwizzleILi2ELi4ELi3EEENS4_18smem_ptr_flag_bitsILi8EEENSW_INS5_IJNSA_ILi8EEESG_EEENS5_IJSG_SB_EEEEEEEvNS4_8identityES13_S1D_vS1E_EENS_8epilogue10collective18CollectiveEpilogueINS1G_23Sm100TmaWarpSpecializedILi4ELi2ELi64ELb0ELb0EEEJSH_NS5_IJNSW_ISE_SB_EENSW_ISG_SB_EEEEESI_SJ_SI_SJ_NS1G_6fusion15FusionCallbacksIS1K_NS1O_17LinearCombinationISI_fSI_fLNS_15FloatRoundStyleE2EEESH_S1N_JEEENS4_5SM1004TMEM4LOAD26SM100_TMEM_LOAD_32dp32b64xES13_S1D_NS4_39AutoVectorizingCopyWithAssumedAlignmentILi128EEENS4_14SM90_TMA_STOREES1D_S1Z_S1Z_EEEvvEEEEvNT_6ParamsE,@"STO_CUDA_ENTRY STV_DEFAULT"
_ZN7cutlass13device_kernelINS_4gemm6kernel13GemmUniversalIN4cute5tupleIJiiiiEEENS1_10collective13CollectiveMmaINS1_35MainloopSm100TmaUmmaWarpSpecializedILi4ELi2ELi2ENS5_IJNS4_1CILi1EEESB_SB_EEEEENS5_IJNSA_ILi128EEENSA_ILi256EEENSA_ILi64EEEEEENS_12float_e5m2_tENS5_IJlSB_lEEESI_SJ_NS4_8TiledMMAINS4_8MMA_AtomIJNS4_10MMA_TraitsINS4_19SM100_MMA_F8F6F4_SSEJSI_SI_fSE_SF_NS4_17integral_constantINS4_4UMMA5MajorELSQ_0EEESR_NSO_INSP_7ScaleInELSS_0EEEST_EEEEEENS4_6LayoutISC_NS5_IJNSA_ILi0EEESX_SX_EEEEENS5_IJNS4_10UnderscoreES10_S10_EEEEENS4_13SM90_TMA_LOADENS4_14ComposedLayoutINS4_7SwizzleILi2ELi4ELi3EEENS4_18smem_ptr_flag_bitsILi8EEENSW_INS5_IJNSA_ILi8EEESG_EEENS5_IJSG_SB_EEEEEEEvNS4_8identityES13_S1D_vS1E_EENS_8epilogue10collective18CollectiveEpilogueINS1G_23Sm100TmaWarpSpecializedILi4ELi2ELi64ELb0ELb0EEEJSH_NS5_IJNSW_ISE_SB_EENSW_ISG_SB_EEEEESI_SJ_SI_SJ_NS1G_6fusion15FusionCallbacksIS1K_NS1O_17LinearCombinationISI_fSI_fLNS_15FloatRoundStyleE2EEESH_S1N_JEEENS4_5SM1004TMEM4LOAD26SM100_TMEM_LOAD_32dp32b64xES13_S1D_NS4_39AutoVectorizingCopyWithAssumedAlignmentILi128EEENS4_14SM90_TMA_STOREES1D_S1Z_S1Z_EEEvvEEEEvNT_6ParamsE:
[----:B------:R-:W1:Y:S01]  /*0000*/  LDC R1, c[0x0][0x37c] ;  /* 0x0000df00ff017b82 */ /* 0x000e620000000800 */
[----:B------:R-:W2:Y:S01]  /*0010*/  S2R R185, SR_TID.X ;  /* 0x0000000000b97919 */ /* 0x000ea20000002100 */
[----:B------:R-:W3:Y:S01]  /*0020*/  LDCU.64 UR4, c[0x0][0x890] ;  /* 0x00011200ff0477ac */ /* 0x000ee20008000a00 */
[----:B------:R-:W-:Y:S02]  /*0030*/  PRMT R171, RZ, 0x7610, R171 ;  /* 0x00007610ffab7816 */ /* 0x000fe400000000ab */
[----:B------:R-:W-:Y:S01]  /*0040*/  ELECT P5, URZ, PT ;  /* 0x0000000000ff782f */ /* 0x000fe200038a0000 */
[----:B------:R-:W4:Y:S01]  /*0050*/  LDCU.64 UR46, c[0x0][0x358] ;  /* 0x00006b00ff2e77ac */ /* 0x000f220008000a00 */
[----:B---3--:R-:W-:-:S04]  /*0060*/  UISETP.NE.U32.AND UP0, UPT, UR4, URZ, UPT ;  /* 0x000000ff0400728c */ /* 0x008fc8000bf05070 */
[----:B------:R-:W-:Y:S01]  /*0070*/  UISETP.NE.AND.EX UP0, UPT, UR5, URZ, UPT, UP0 ;  /* 0x000000ff0500728c */ /* 0x000fe2000bf05300 */
[----:B--2---:R-:W-:-:S05]  /*0080*/  SHF.R.U32.HI R173, RZ, 0x5, R185 ;  /* 0x00000005ffad7819 */ /* 0x004fca00000116b9 */
[----:B------:R-:W2:Y:S02]  /*0090*/  SHFL.IDX PT, R0, R173, RZ, 0x1f ;  /* 0x00001fffad007589 */ /* 0x000ea400000e0000 */
[----:B--2---:R-:W-:Y:S01]  /*00a0*/  R2UR UR8, R0 ;  /* 0x00000000000872ca */ /* 0x004fe200000e0000 */
[----:B-1--4-:R-:W-:-:S14]  /*00b0*/  BRA.U UP0, `(.L_x_0) ;  /* 0x00000001002c7547 */ /* 0x012fdc000b800000 */
[----:B------:R-:W1:Y:S02]  /*00c0*/  LDCU.64 UR6, c[0x0][0x888] ;  /* 0x00011100ff0677ac */ /* 0x000e640008000a00 */
[----:B-1----:R-:W-:-:S04]  /*00d0*/  UISETP.NE.U32.AND UP0, UPT, UR6, URZ, UPT ;  /* 0x000000ff0600728c */ /* 0x002fc8000bf05070 */
[----:B------:R-:W-:-:S09]  /*00e0*/  UISETP.NE.AND.EX UP0, UPT, UR7, URZ, UPT, UP0 ;  /* 0x000000ff0700728c */ /* 0x000fd2000bf05300 */
[----:B------:R-:W-:Y:S05]  /*00f0*/  BRA.U !UP0, `(.L_x_1) ;  /* 0x0000000108107547 */ /* 0x000fea000b800000 */
[----:B------:R-:W1:Y:S02]  /*0100*/  LDC.64 R2, c[0x0][0x888] ;  /* 0x00022200ff027b82 */ /* 0x000e640000000a00 */
[----:B-1----:R1:W5:Y:S01]  /*0110*/  LDG.E R81, desc[UR46][R2.64] ;  /* 0x0000002e02517981 */ /* 0x002362000c1e1900 */
[----:B------:R-:W-:Y:S01]  /*0120*/  HFMA2 R171, -RZ, RZ, 0, 5.9604644775390625e-08 ;  /* 0x00000001ffab7431 */ /* 0x000fe200000001ff */
[----:B------:R-:W-:Y:S05]  /*0130*/  BRA `(.L_x_0) ;  /* 0x00000000000c7947 */ /* 0x000fea0003800000 */
.L_x_1:
[----:B------:R-:W1:Y:S01]  /*0140*/  LDCU UR6, c[0x0][0x880] ;  /* 0x00011000ff0677ac */ /* 0x000e620008000800 */
[----:B------:R-:W-:Y:S01]  /*0150*/  HFMA2 R171, -RZ, RZ, 0, 5.9604644775390625e-08 ;  /* 0x00000001ffab7431 */ /* 0x000fe200000001ff */
[----:B-1----:R-:W-:-:S07]  /*0160*/  MOV R81, UR6 ;  /* 0x0000000600517c02 */ /* 0x002fce0008000f00 */
.L_x_0:
[----:B------:R-:W2:Y:S02]  /*0170*/  LDCU.64 UR6, c[0x0][0x8b0] ;  /* 0x00011600ff0677ac */ /* 0x000ea40008000a00 */
[----:B--2---:R-:W-:-:S04]  /*0180*/  UISETP.NE.U32.AND UP0, UPT, UR6, URZ, UPT ;  /* 0x000000ff0600728c */ /* 0x004fc8000bf05070 */
[----:B------:R-:W-:-:S09]  /*0190*/  UISETP.NE.AND.EX UP0, UPT, UR7, URZ, UPT, UP0 ;  /* 0x000000ff0700728c */ /* 0x000fd2000bf05300 */
[----:B------:R-:W-:Y:S05]  /*01a0*/  BRA.U UP0, `(.L_x_2) ;  /* 0x0000000100247547 */ /* 0x000fea000b800000 */
[----:B------:R-:W2:Y:S02]  /*01b0*/  LDCU.64 UR6, c[0x0][0x8a8] ;  /* 0x00011500ff0677ac */ /* 0x000ea40008000a00 */
[----:B--2---:R-:W-:-:S04]  /*01c0*/  UISETP.NE.U32.AND UP0, UPT, UR6, URZ, UPT ;  /* 0x000000ff0600728c */ /* 0x004fc8000bf05070 */
[----:B------:R-:W-:-:S09]  /*01d0*/  UISETP.NE.AND.EX UP0, UPT, UR7, URZ, UPT, UP0 ;  /* 0x000000ff0700728c */ /* 0x000fd2000bf05300 */
[----:B------:R-:W-:Y:S05]  /*01e0*/  BRA.U !UP0, `(.L_x_3) ;  /* 0x00000001080c7547 */ /* 0x000fea000b800000 */
[----:B------:R-:W2:Y:S02]  /*01f0*/  LDC.64 R78, c[0x0][0x8a8] ;  /* 0x00022a00ff4e7b82 */ /* 0x000ea40000000a00 */
[----:B--2---:R2:W5:Y:S01]  /*0200*/  LDG.E R78, desc[UR46][R78.64] ;  /* 0x0000002e4e4e7981 */ /* 0x004562000c1e1900 */
[----:B------:R-:W-:Y:S05]  /*0210*/  BRA `(.L_x_2) ;  /* 0x0000000000087947 */ /* 0x000fea0003800000 */
.L_x_3:
[----:B------:R-:W2:Y:S02]  /*0220*/  LDCU UR6, c[0x0][0x8a0] ;  /* 0x00011400ff0677ac */ /* 0x000ea40008000800 */
[----:B--2---:R-:W-:Y:S02]  /*0230*/  MOV R78, UR6 ;  /* 0x00000006004e7c02 */ /* 0x004fe40008000f00 */
.L_x_2:
[----:B------:R-:W-:Y:S01]  /*0240*/  IMAD.U32 R0, RZ, RZ, UR8 ;  /* 0x00000008ff007e24 */ /* 0x000fe2000f8e00ff */
[----:B------:R-:W-:Y:S04]  /*0250*/  BSSY.RECONVERGENT B0, `(.L_x_4) ;  /* 0x000000c000007945 */ /* 0x000fe80003800200 */
[C---:B------:R-:W-:Y:S02]  /*0260*/  ISETP.NE.OR P1, PT, R0.reuse, 0x1, !P5 ;  /* 0x000000010000780c */ /* 0x040fe40006f25670 */
[----:B------:R-:W-:-:S11]  /*0270*/  ISETP.NE.OR P0, PT, R0, 0x3, !P5 ;  /* 0x000000030000780c */ /* 0x000fd60006f05670 */
[----:B------:R-:W-:Y:S05]  /*0280*/  @P1 BRA `(.L_x_5) ;  /* 0x0000000000201947 */ /* 0x000fea0003800000 */
[----:B------:R-:W3:Y:S02]  /*0290*/  LDCU.64 UR6, c[0x0][0x348] ;  /* 0x00006900ff0677ac */ /* 0x000ee40008000a00 */
[----:B---3--:R-:W-:Y:S02]  /*02a0*/  UIADD3 UR10, UP1, UPT, UR6, 0x80, URZ ;  /* 0x00000080060a7890 */ /* 0x008fe4000ff3e0ff */
[----:B------:R-:W-:Y:S02]  /*02b0*/  UIADD3 UR6, UP0, UPT, UR6, 0x180, URZ ;  /* 0x0000018006067890 */ /* 0x000fe4000ff1e0ff */
[----:B------:R-:W-:Y:S02]  /*02c0*/  UIADD3.X UR11, UPT, UPT, URZ, UR7, URZ, UP1, !UPT ;  /* 0x00000007ff0b7290 */ /* 0x000fe40008ffe4ff */
[----:B------:R-:W-:-:S07]  /*02d0*/  UIADD3.X UR7, UPT, UPT, URZ, UR7, URZ, UP0, !UPT ;  /* 0x00000007ff077290 */ /* 0x000fce00087fe4ff */
[----:B------:R3:W-:Y:S02]  /*02e0*/  UTMACCTL.PF [UR10] ;  /* 0x000000000a0079b9 */ /* 0x0007e40008040000 */
[----:B------:R3:W-:Y:S02]  /*02f0*/  UTMACCTL.PF [UR6] ;  /* 0x00000000060079b9 */ /* 0x0007e40008040000 */
[----:B---3--:R-:W-:Y:S01]  /*0300*/  NOP ;  /* 0x0000000000007918 */ /* 0x008fe20000000000 */
.L_x_5:
[----:B------:R-:W-:Y:S05]  /*0310*/  BSYNC.RECONVERGENT B0 ;  /* 0x0000000000007941 */ /* 0x000fea0003800200 */
.L_x_4:
[----:B------:R-:W-:Y:S04]  /*0320*/  BSSY.RECONVERGENT B0, `(.L_x_6) ;  /* 0x000000a000007945 */ /* 0x000fe80003800200 */
        /* <DEDUP_REMOVED lines=9> */
.L_x_7:
[----:B------:R-:W-:Y:S05]  /*03c0*/  BSYNC.RECONVERGENT B0 ;  /* 0x0000000000007941 */ /* 0x000fea0003800200 */
.L_x_6:
[----:B------:R-:W3:Y:S01]  /*03d0*/  LDCU.64 UR6, c[0x0][0x888] ;  /* 0x00011100ff0677ac */ /* 0x000ee20008000a00 */
[----:B------:R-:W-:Y:S02]  /*03e0*/  UISETP.EQ.U32.AND UP1, UPT, UR4, URZ, UPT ;  /* 0x000000ff0400728c */ /* 0x000fe4000bf22070 */
[----:B------:R-:W-:Y:S02]  /*03f0*/  UPLOP3.LUT UP2, UPT, UPT, UPT, UPT, 0x80, 0x8 ;  /* 0x000000000008789c */ /* 0x000fe40003f4f070 */
[----:B---3--:R-:W-:-:S04]  /*0400*/  UISETP.NE.U32.AND UP0, UPT, UR6, URZ, UPT ;  /* 0x000000ff0600728c */ /* 0x008fc8000bf05070 */
[----:B------:R-:W-:-:S04]  /*0410*/  UISETP.NE.AND.EX UP0, UPT, UR7, URZ, UPT, UP0 ;  /* 0x000000ff0700728c */ /* 0x000fc8000bf05300 */
[----:B------:R-:W-:-:S04]  /*0420*/  UISETP.EQ.OR.EX UP3, UPT, UR5, URZ, !UP0, UP1 ;  /* 0x000000ff0500728c */ /* 0x000fc8000c762710 */
[----:B------:R-:W-:-:S05]  /*0430*/  UP2UR UR50, UPR, URZ, 0x8 ;  /* 0x00000008ff327883 */ /* 0x000fca0008000000 */
[----:B------:R-:W-:Y:S07]  /*0440*/  BRA.U !UP3, `(.L_x_8) ;  /* 0x000000010b207547 */ /* 0x000fee000b800000 */
[----:B------:R-:W-:Y:S01]  /*0450*/  UISETP.NE.U32.AND UP2, UPT, UR4, URZ, UPT ;  /* 0x000000ff0400728c */ /* 0x000fe2000bf45070 */
[----:B-----5:R-:W-:Y:S01]  /*0460*/  FSETP.NEU.AND P0, PT, R81, RZ, PT ;  /* 0x000000ff5100720b */ /* 0x020fe20003f0d000 */
[----:B------:R-:W-:Y:S02]  /*0470*/  USEL UR4, URZ, 0xffffffff, UP0 ;  /* 0xffffffffff047887 */ /* 0x000fe40008000000 */
[----:B------:R-:W-:-:S10]  /*0480*/  UISETP.NE.AND.EX UP2, UPT, UR5, URZ, UPT, UP2 ;  /* 0x000000ff0500728c */ /* 0x000fd4000bf45320 */
[----:B------:R-:W-:Y:S01]  /*0490*/  VOTEU.ANY UP1, P0 ;  /* 0x0000000000ff7886 */ /* 0x000fe20000020100 */
[----:B------:R-:W-:-:S04]  /*04a0*/  @!UP2 USEL UR4, URZ, 0xffffffff, UP1 ;  /* 0xffffffffff04a887 */ /* 0x000fc80008800000 */
[----:B------:R-:W-:-:S04]  /*04b0*/  ULOP3.LUT UR4, UR4, 0x1, URZ, 0xc0, !UPT ;  /* 0x0000000104047892 */ /* 0x000fc8000f8ec0ff */
[----:B------:R-:W-:-:S11]  /*04c0*/  UISETP.NE.U32.AND UP2, UPT, UR4, 0x1, UPT ;  /* 0x000000010400788c */ /* 0x000fd6000bf45070 */
.L_x_8:
[----:B-1----:R-:W1:Y:S01]  /*04d0*/  SHFL.IDX PT, R2, R173, RZ, 0x1f ;  /* 0x00001fffad027589 */ /* 0x002e6200000e0000 */
[----:B------:R-:W-:-:S04]  /*04e0*/  UISETP.NE.AND UP1, UPT, UR8, 0x2, UPT ;  /* 0x000000020800788c */ /* 0x000fc8000bf25270 */
[----:B------:R-:W-:Y:S01]  /*04f0*/  USEL UR6, URZ, 0x1, UP1 ;  /* 0x00000001ff067887 */ /* 0x000fe20008800000 */
[----:B-1----:R-:W-:-:S13]  /*0500*/  ISETP.NE.AND P0, PT, R2, RZ, PT ;  /* 0x000000ff0200720c */ /* 0x002fda0003f05270 */
[----:B------:R-:W-:Y:S05]  /*0510*/  @P0 BRA `(.L_x_9) ;  /* 0x0000000000480947 */ /* 0x000fea0003800000 */
[----:B------:R-:W1:Y:S01]  /*0520*/  S2UR UR5, SR_CgaCtaId ;  /* 0x00000000000579c3 */ /* 0x000e620000008800 */
[----:B------:R-:W-:Y:S01]  /*0530*/  UMOV UR7, 0x400 ;  /* 0x0000040000077882 */ /* 0x000fe20000000000 */
[----:B------:R-:W-:Y:S01]  /*0540*/  UMOV UR4, 0x1 ;  /* 0x0000000100047882 */ /* 0x000fe20000000000 */
[----:B------:R-:W-:Y:S01]  /*0550*/  ELECT P0, URZ, PT ;  /* 0x0000000000ff782f */ /* 0x000fe20003800000 */
[----:B------:R-:W-:-:S04]  /*0560*/  UIADD3 UR10, UPT, UPT, -UR4, 0x100000, URZ ;  /* 0x00100000040a7890 */ /* 0x000fc8000fffe1ff */
[----:B------:R-:W-:Y:S02]  /*0570*/  USHF.L.U32 UR11, UR10, 0xb, URZ ;  /* 0x0000000b0a0b7899 */ /* 0x000fe400080006ff */
[----:B------:R-:W-:Y:S02]  /*0580*/  USHF.L.U32 UR10, UR10, 0x1, URZ ;  /* 0x000000010a0a7899 */ /* 0x000fe400080006ff */
[----:B-1----:R-:W-:Y:S01]  /*0590*/  ULEA UR5, UR5, UR7, 0x18 ;  /* 0x0000000705057291 */ /* 0x002fe2000f8ec0ff */
[----:B------:R-:W1:Y:S11]  /*05a0*/  FENCE.VIEW.ASYNC.S ;  /* 0x00000000000073c6 */ /* 0x000e760000000000 */
[----:B-1----:R1:W3:Y:S01]  /*05b0*/  SYNCS.EXCH.64 URZ, [UR5], UR10 ;  /* 0x0000000a05ff75b2 */ /* 0x0022e20008000100 */
[----:B------:R1:W4:Y:S01]  /*05c0*/  SYNCS.EXCH.64 URZ, [UR5+0x20], UR10 ;  /* 0x0000200a05ff75b2 */ /* 0x0003220008000100 */
[----:B------:R1:W1:Y:S01]  /*05d0*/  SYNCS.EXCH.64 URZ, [UR5+0x8], UR10 ;  /* 0x0000080a05ff75b2 */ /* 0x0002620008000100 */
[----:B------:R1:W1:Y:S01]  /*05e0*/  SYNCS.EXCH.64 URZ, [UR5+0x28], UR10 ;  /* 0x0000280a05ff75b2 */ /* 0x0002620008000100 */
[----:B------:R1:W1:Y:S01]  /*05f0*/  SYNCS.EXCH.64 URZ, [UR5+0x10], UR10 ;  /* 0x0000100a05ff75b2 */ /* 0x0002620008000100 */
[----:B------:R1:W1:Y:S01]  /*0600*/  SYNCS.EXCH.64 URZ, [UR5+0x30], UR10 ;  /* 0x0000300a05ff75b2 */ /* 0x0002620008000100 */
[----:B------:R1:W1:Y:S01]  /*0610*/  SYNCS.EXCH.64 URZ, [UR5+0x18], UR10 ;  /* 0x0000180a05ff75b2 */ /* 0x0002620008000100 */
[----:B------:R1:W1:Y:S01]  /*0620*/  SYNCS.EXCH.64 URZ, [UR5+0x38], UR10 ;  /* 0x0000380a05ff75b2 */ /* 0x0002620008000100 */
[----:B------:R-:W-:Y:S01]  /*0630*/  NOP ;  /* 0x0000000000007918 */ /* 0x000fe20000000000 */
.L_x_9:
[----:B------:R-:W2:Y:S01]  /*0640*/  SHFL.IDX PT, R2, R173, RZ, 0x1f ;  /* 0x00001fffad027589 */ /* 0x000ea200000e0000 */
[----:B------:R-:W-:Y:S01]  /*0650*/  NOP ;  /* 0x0000000000007918 */ /* 0x000fe20000000000 */
[----:B--2---:R-:W-:-:S13]  /*0660*/  ISETP.NE.AND P0, PT, R2, 0x1, PT ;  /* 0x000000010200780c */ /* 0x004fda0003f05270 */
[----:B------:R-:W-:Y:S05]  /*0670*/  @P0 BRA `(.L_x_10) ;  /* 0x0000000000580947 */ /* 0x000fea0003800000 */
[----:B------:R-:W2:Y:S01]  /*0680*/  S2UR UR7, SR_CgaCtaId ;  /* 0x00000000000779c3 */ /* 0x000ea20000008800 */
[----:B------:R-:W-:Y:S01]  /*0690*/  UMOV UR9, 0x400 ;  /* 0x0000040000097882 */ /* 0x000fe20000000000 */
[----:B-1----:R-:W-:Y:S01]  /*06a0*/  UMOV UR5, 0x20 ;  /* 0x0000002000057882 */ /* 0x002fe20000000000 */
[----:B------:R-:W-:Y:S01]  /*06b0*/  UMOV UR4, 0x80 ;  /* 0x0000008000047882 */ /* 0x000fe20000000000 */
[----:B------:R-:W-:-:S04]  /*06c0*/  UIADD3 UR10, UPT, UPT, -UR5, 0x100000, URZ ;  /* 0x00100000050a7890 */ /* 0x000fc8000fffe1ff */
[----:B------:R-:W-:Y:S02]  /*06d0*/  USHF.L.U32 UR11, UR10, 0xb, URZ ;  /* 0x0000000b0a0b7899 */ /* 0x000fe400080006ff */
[----:B------:R-:W-:Y:S02]  /*06e0*/  USHF.L.U32 UR10, UR10, 0x1, URZ ;  /* 0x000000010a0a7899 */ /* 0x000fe400080006ff */
[----:B------:R-:W-:-:S04]  /*06f0*/  UIADD3 UR4, UPT, UPT, -UR4, 0x100000, URZ ;  /* 0x0010000004047890 */ /* 0x000fc8000fffe1ff */
[----:B------:R-:W-:Y:S02]  /*0700*/  USHF.L.U32 UR5, UR4, 0xb, URZ ;  /* 0x0000000b04057899 */ /* 0x000fe400080006ff */
[----:B------:R-:W-:Y:S01]  /*0710*/  USHF.L.U32 UR4, UR4, 0x1, URZ ;  /* 0x0000000104047899 */ /* 0x000fe200080006ff */
[----:B------:R-:W-:Y:S01]  /*0720*/  ELECT P0, URZ, PT ;  /* 0x0000000000ff782f */ /* 0x000fe20003800000 */
[----:B--2---:R-:W-:Y:S01]  /*0730*/  ULEA UR7, UR7, UR9, 0x18 ;  /* 0x0000000907077291 */ /* 0x004fe2000f8ec0ff */
[----:B------:R-:W1:Y:S11]  /*0740*/  FENCE.VIEW.ASYNC.S ;  /* 0x00000000000073c6 */ /* 0x000e760000000000 */
[----:B-1----:R2:W1:Y:S01]  /*0750*/  SYNCS.EXCH.64 URZ, [UR7+0x40], UR10 ;  /* 0x0000400a07ff75b2 */ /* 0x0024620008000100 */
[----:B------:R2:W1:Y:S01]  /*0760*/  SYNCS.EXCH.64 URZ, [UR7+0x60], UR4 ;  /* 0x0000600407ff75b2 */ /* 0x0004620008000100 */
[----:B------:R2:W1:Y:S01]  /*0770*/  SYNCS.EXCH.64 URZ, [UR7+0x48], UR10 ;  /* 0x0000480a07ff75b2 */ /* 0x0004620008000100 */
[----:B------:R2:W1:Y:S01]  /*0780*/  SYNCS.EXCH.64 URZ, [UR7+0x68], UR4 ;  /* 0x0000680407ff75b2 */ /* 0x0004620008000100 */
[----:B------:R2:W1:Y:S01]  /*0790*/  SYNCS.EXCH.64 URZ, [UR7+0x50], UR10 ;  /* 0x0000500a07ff75b2 */ /* 0x0004620008000100 */
[----:B------:R2:W1:Y:S01]  /*07a0*/  SYNCS.EXCH.64 URZ, [UR7+0x70], UR4 ;  /* 0x0000700407ff75b2 */ /* 0x0004620008000100 */
[----:B------:R2:W1:Y:S01]  /*07b0*/  SYNCS.EXCH.64 URZ, [UR7+0x58], UR10 ;  /* 0x0000580a07ff75b2 */ /* 0x0004620008000100 */
[----:B------:R2:W1:Y:S02]  /*07c0*/  SYNCS.EXCH.64 URZ, [UR7+0x78], UR4 ;  /* 0x0000780407ff75b2 */ /* 0x0004640008000100 */
[----:B--2---:R-:W-:Y:S01]  /*07d0*/  NOP ;  /* 0x0000000000007918 */ /* 0x004fe20000000000 */
.L_x_10:
[----:B------:R-:W2:Y:S01]  /*07e0*/  SHFL.IDX PT, R2, R173, RZ, 0x1f ;  /* 0x00001fffad027589 */ /* 0x000ea200000e0000 */
[----:B------:R-:W-:Y:S01]  /*07f0*/  NOP ;  /* 0x0000000000007918 */ /* 0x000fe20000000000 */
[----:B--2---:R-:W-:-:S13]  /*0800*/  ISETP.NE.AND P0, PT, R2, 0x3, PT ;  /* 0x000000030200780c */ /* 0x004fda0003f05270 */
[----:B------:R-:W-:Y:S05]  /*0810*/  @P0 BRA `(.L_x_11) ;  /* 0x0000000000300947 */ /* 0x000fea0003800000 */
[----:B-1----:R-:W1:Y:S01]  /*0820*/  S2UR UR5, SR_CgaCtaId ;  /* 0x00000000000579c3 */ /* 0x002e620000008800 */
        /* <DEDUP_REMOVED lines=8> */
[----:B-1----:R2:W1:Y:S01]  /*08b0*/  SYNCS.EXCH.64 URZ, [UR5+0x80], UR10 ;  /* 0x0000800a05ff75b2 */ /* 0x0024620008000100 */
[----:B------:R2:W1:Y:S02]  /*08c0*/  SYNCS.EXCH.64 URZ, [UR5+0x88], UR10 ;  /* 0x0000880a05ff75b2 */ /* 0x0004640008000100 */
[----:B--2---:R-:W-:Y:S01]  /*08d0*/  NOP ;  /* 0x0000000000007918 */ /* 0x004fe20000000000 */
.L_x_11:
[----:B------:R-:W2:Y:S01]  /*08e0*/  SHFL.IDX PT, R2, R173, RZ, 0x1f ;  /* 0x00001fffad027589 */ /* 0x000ea200000e0000 */
[----:B------:R-:W-:Y:S01]  /*08f0*/  NOP ;  /* 0x0000000000007918 */ /* 0x000fe20000000000 */
[----:B--2---:R-:W-:-:S13]  /*0900*/  ISETP.NE.AND P0, PT, R2, 0x4, PT ;  /* 0x000000040200780c */ /* 0x004fda0003f05270 */
[----:B------:R-:W-:Y:S05]  /*0910*/  @P0 BRA `(.L_x_12) ;  /* 0x00000000004c0947 */ /* 0x000fea0003800000 */
[----:B-1----:R-:W1:Y:S01]  /*0920*/  S2UR UR5, SR_CgaCtaId ;  /* 0x00000000000579c3 */ /* 0x002e620000008800 */
[----:B------:R-:W-:Y:S01]  /*0930*/  UMOV UR9, 0x100 ;  /* 0x0000010000097882 */ /* 0x000fe20000000000 */
[----:B------:R-:W-:Y:S01]  /*0940*/  UMOV UR7, 0x400 ;  /* 0x0000040000077882 */ /* 0x000fe20000000000 */
[----:B------:R-:W-:Y:S01]  /*0950*/  USEL UR9, UR9, 0xe0, UP2 ;  /* 0x000000e009097887 */ /* 0x000fe20009000000 */
[----:B------:R-:W-:Y:S01]  /*0960*/  UMOV UR4, 0x1 ;  /* 0x0000000100047882 */ /* 0x000fe20000000000 */
[----:B------:R-:W-:Y:S01]  /*0970*/  ELECT P0, URZ, PT ;  /* 0x0000000000ff782f */ /* 0x000fe20003800000 */
[----:B------:R-:W-:-:S04]  /*0980*/  UIADD3 UR10, UPT, UPT, -UR4, 0x100000, URZ ;  /* 0x00100000040a7890 */ /* 0x000fc8000fffe1ff */
[----:B------:R-:W-:Y:S02]  /*0990*/  USHF.L.U32 UR11, UR10, 0xb, URZ ;  /* 0x0000000b0a0b7899 */ /* 0x000fe400080006ff */
[----:B------:R-:W-:Y:S02]  /*09a0*/  USHF.L.U32 UR10, UR10, 0x1, URZ ;  /* 0x000000010a0a7899 */ /* 0x000fe400080006ff */
[----:B------:R-:W-:-:S04]  /*09b0*/  UIADD3 UR12, UPT, UPT, -UR9, 0x100000, URZ ;  /* 0x00100000090c7890 */ /* 0x000fc8000fffe1ff */
[----:B------:R-:W-:Y:S02]  /*09c0*/  USHF.L.U32 UR13, UR12, 0xb, URZ ;  /* 0x0000000b0c0d7899 */ /* 0x000fe400080006ff */
[----:B------:R-:W-:Y:S02]  /*09d0*/  USHF.L.U32 UR12, UR12, 0x1, URZ ;  /* 0x000000010c0c7899 */ /* 0x000fe400080006ff */
[----:B-1----:R-:W-:Y:S01]  /*09e0*/  ULEA UR5, UR5, UR7, 0x18 ;  /* 0x0000000705057291 */ /* 0x002fe2000f8ec0ff */
[----:B------:R-:W1:Y:S11]  /*09f0*/  FENCE.VIEW.ASYNC.S ;  /* 0x00000000000073c6 */ /* 0x000e760000000000 */
[----:B-1----:R2:W1:Y:S01]  /*0a00*/  SYNCS.EXCH.64 URZ, [UR5+0x90], UR10 ;  /* 0x0000900a05ff75b2 */ /* 0x0024620008000100 */
[----:B------:R2:W1:Y:S01]  /*0a10*/  SYNCS.EXCH.64 URZ, [UR5+0xa0], UR12 ;  /* 0x0000a00c05ff75b2 */ /* 0x0004620008000100 */
[----:B------:R2:W1:Y:S01]  /*0a20*/  SYNCS.EXCH.64 URZ, [UR5+0x98], UR10 ;  /* 0x0000980a05ff75b2 */ /* 0x0004620008000100 */
[----:B------:R2:W1:Y:S02]  /*0a30*/  SYNCS.EXCH.64 URZ, [UR5+0xa8], UR12 ;  /* 0x0000a80c05ff75b2 */ /* 0x0004640008000100 */
[----:B--2---:R-:W-:Y:S01]  /*0a40*/  NOP ;  /* 0x0000000000007918 */ /* 0x004fe20000000000 */
.L_x_12:
        /* <DEDUP_REMOVED lines=20> */
[----:B------:R2:W1:Y:S02]  /*0b90*/  SYNCS.EXCH.64 URZ, [UR7+0xc8], UR4 ;  /* 0x0000c80407ff75b2 */ /* 0x0004640008000100 */
[----:B--2---:R-:W-:Y:S01]  /*0ba0*/  NOP ;  /* 0x0000000000007918 */ /* 0x004fe20000000000 */
.L_x_13:
        /* <DEDUP_REMOVED lines=18> */
.L_x_14:
[----:B-1----:R-:W1:Y:S01]  /*0cd0*/  S2UR UR5, SR_CTAID.X ;  /* 0x00000000000579c3 */ /* 0x002e620000002500 */
[----:B------:R-:W-:-:S05]  /*0ce0*/  CS2R.32 R170, SR_CgaSize ;  /* 0x0000000000aa7805 */ /* 0x000fca0000008a00 */
[----:B------:R-:W-:-:S05]  /*0cf0*/  IMAD R170, R170, -0xa0, RZ ;  /* 0xffffff60aaaa7824 */ /* 0x000fca00078e02ff */
[----:B------:R-:W-:-:S14]  /*0d00*/  R2UR UR9, R170 ;  /* 0x00000000aa0972ca */ /* 0x000fdc00000e0000 */
[----:B------:R-:W2:Y:S01]  /*0d10*/  LDCU UR9, c[0x0][UR9+0x2b0] ;  /* 0x00005600090977ac */ /* 0x000ea20008000800 */
[----:B------:R-:W-:Y:S01]  /*0d20*/  NOP ;  /* 0x0000000000007918 */ /* 0x000fe20000000000 */
[----:B------:R-:W-:-:S05]  /*0d30*/  CS2R.32 R170, SR_CgaSize ;  /* 0x0000000000aa7805 */ /* 0x000fca0000008a00 */
[----:B------:R-:W-:-:S05]  /*0d40*/  IMAD R170, R170, -0xa0, RZ ;  /* 0xffffff60aaaa7824 */ /* 0x000fca00078e02ff */
[----:B------:R-:W-:-:S14]  /*0d50*/  R2UR UR7, R170 ;  /* 0x00000000aa0772ca */ /* 0x000fdc00000e0000 */
[----:B------:R-:W3:Y:S01]  /*0d60*/  LDCU UR7, c[0x0][UR7+0x2b4] ;  /* 0x00005680070777ac */ /* 0x000ee20008000800 */
[----:B------:R-:W4:Y:S08]  /*0d70*/  S2UR UR4, SR_CTAID.Y ;  /* 0x00000000000479c3 */ /* 0x000f300000002600 */
[----:B------:R-:W3:Y:S01]  /*0d80*/  LDC R9, c[0x0][0xb24] ;  /* 0x0002c900ff097b82 */ /* 0x000ee20000000800 */
[----:B-1----:R-:W-:-:S02]  /*0d90*/  I2FP.F32.U32 R5, UR5 ;  /* 0x0000000500057c45 */ /* 0x002fc40008201000 */
[----:B------:R-:W-:-:S05]  /*0da0*/  CS2R.32 R3, SR_CgaSize ;  /* 0x0000000000037805 */ /* 0x000fca0000008a00 */
[----:B------:R-:W-:-:S06]  /*0db0*/  IMAD R3, R3, -0xa0, RZ ;  /* 0xffffff6003037824 */ /* 0x000fcc00078e02ff */
[----:B------:R-:W1:Y:S01]  /*0dc0*/  LDC R3, c[0x0][R3+0x2a0] ;  /* 0x0000a80003037b82 */ /* 0x000e620000000800 */
[----:B------:R-:W-:Y:S01]  /*0dd0*/  MOV R21, UR5 ;  /* 0x0000000500157c02 */ /* 0x000fe20008000f00 */
[----:B--2---:R-:W-:Y:S01]  /*0de0*/  FMUL R5, R5, UR9 ;  /* 0x0000000905057c20 */ /* 0x004fe20008400000 */
[----:B----4-:R-:W-:Y:S02]  /*0df0*/  I2FP.F32.U32 R4, UR4 ;  /* 0x0000000400047c45 */ /* 0x010fe40008201000 */
[----:B------:R-:W-:-:S05]  /*0e00*/  CS2R.32 R2, SR_CgaSize ;  /* 0x0000000000027805 */ /* 0x000fca0000008a00 */
[----:B------:R-:W-:-:S06]  /*0e10*/  IMAD R2, R2, -0xa0, RZ ;  /* 0xffffff6002027824 */ /* 0x000fcc00078e02ff */
[----:B------:R-:W2:Y:S01]  /*0e20*/  LDC R2, c[0x0][R2+0x2a4] ;  /* 0x0000a90002027b82 */ /* 0x000ea20000000800 */
[----:B------:R-:W4:Y:S01]  /*0e30*/  F2I.U32.TRUNC.NTZ R170, R5 ;  /* 0x0000000500aa7305 */ /* 0x000f22000020f000 */
[----:B------:R-:W-:Y:S01]  /*0e40*/  MOV R20, UR4 ;  /* 0x0000000400147c02 */ /* 0x000fe20008000f00 */
[----:B---3--:R-:W-:-:S05]  /*0e50*/  FMUL R4, R4, UR7 ;  /* 0x0000000704047c20 */ /* 0x008fca0008400000 */
[----:B------:R-:W-:Y:S01]  /*0e60*/  BAR.SYNC.DEFER_BLOCKING 0x0 ;  /* 0x0000000000007b1d */ /* 0x000fe20000010000 */
[----:B------:R-:W-:-:S05]  /*0e70*/  ISETP.GE.AND P0, PT, R9, 0x1, PT ;  /* 0x000000010900780c */ /* 0x000fca0003f06270 */
[----:B------:R-:W3:Y:S02]  /*0e80*/  F2I.U32.TRUNC.NTZ R147, R4 ;  /* 0x0000000400937305 */ /* 0x000ee4000020f000 */
[----:B------:R-:W2:Y:S01]  /*0e90*/  S2UR UR36, SR_CTAID.Z ;  /* 0x00000000002479c3 */ /* 0x000ea20000002700 */
[----:B----4-:R-:W-:-:S05]  /*0ea0*/  IADD3 R170, PT, PT, -R170, RZ, RZ ;  /* 0x000000ffaaaa7210 */ /* 0x010fca0007ffe1ff */
[----:B-1----:R-:W-:Y:S01]  /*0eb0*/  IMAD R170, R3, R170, UR5 ;  /* 0x0000000503aa7e24 */ /* 0x002fe2000f8e02aa */
[----:B---3--:R-:W-:-:S05]  /*0ec0*/  IADD3 R147, PT, PT, -R147, RZ, RZ ;  /* 0x000000ff93937210 */ /* 0x008fca0007ffe1ff */
[----:B--2---:R-:W-:Y:S01]  /*0ed0*/  IMAD R147, R2, R147, UR4 ;  /* 0x0000000402937e24 */ /* 0x004fe2000f8e0293 */
[----:B------:R-:W-:Y:S06]  /*0ee0*/  @!P0 BRA `(.L_x_15) ;  /* 0x0000000000b88947 */ /* 0x000fec0003800000 */
[----:B------:R-:W1:Y:S01]  /*0ef0*/  LDC.64 R4, c[0x0][0xb18] ;  /* 0x0002c600ff047b82 */ /* 0x000e620000000a00 */
[----:B------:R-:W-:-:S07]  /*0f00*/  ISETP.NE.AND P0, PT, R9, 0x1, PT ;  /* 0x000000010900780c */ /* 0x000fce0003f05270 */
[----:B------:R-:W2:Y:S08]  /*0f10*/  LDC R10, c[0x0][0xb0c] ;  /* 0x0002c300ff0a7b82 */ /* 0x000eb00000000800 */
[----:B------:R-:W3:Y:S08]  /*0f20*/  LDC R11, c[0x0][0x370] ;  /* 0x0000dc00ff0b7b82 */ /* 0x000ef00000000800 */
[----:B------:R-:W4:Y:S01]  /*0f30*/  LDC R12, c[0x0][0x374] ;  /* 0x0000dd00ff0c7b82 */ /* 0x000f220000000800 */
[----:B-1----:R-:W-:-:S07]  /*0f40*/  ISETP.NE.AND P1, PT, R4, 0x1, PT ;  /* 0x000000010400780c */ /* 0x002fce0003f25270 */
[----:B------:R-:W3:Y:S01]  /*0f50*/  LDC.64 R6, c[0x0][0xb10] ;  /* 0x0002c400ff067b82 */ /* 0x000ee20000000a00 */
[----:B--2---:R-:W-:-:S07]  /*0f60*/  ISETP.NE.AND P2, PT, R10, 0x1, PT ;  /* 0x000000010a00780c */ /* 0x004fce0003f45270 */
[----:B------:R-:W1:Y:S08]  /*0f70*/  LDC R8, c[0x0][0xb20] ;  /* 0x0002c800ff087b82 */ /* 0x000e700000000800 */
[----:B------:R-:W2:Y:S01]  /*0f80*/  LDC.64 R2, c[0x0][0xb28] ;  /* 0x0002ca00ff027b82 */ /* 0x000ea20000000a00 */
[----:B----4-:R-:W-:-:S04]  /*0f90*/  IMAD.HI.U32 R13, R12, R5, RZ ;  /* 0x000000050c0d7227 */ /* 0x010fc800078e00ff */
[----:B------:R-:W-:-:S04]  /*0fa0*/  IMAD.HI.U32 R5, R20, R5, RZ ;  /* 0x0000000514057227 */ /* 0x000fc800078e00ff */
[----:B---3--:R-:W-:-:S04]  /*0fb0*/  IMAD.HI.U32 R14, R11, R6, RZ ;  /* 0x000000060b0e7227 */ /* 0x008fc800078e00ff */
[C---:B------:R-:W-:Y:S01]  /*0fc0*/  IMAD.HI.U32 R16, R21.reuse, R6, RZ ;  /* 0x0000000615107227 */ /* 0x040fe200078e00ff */
[-C--:B------:R-:W-:Y:S02]  /*0fd0*/  @P2 SHF.R.U32.HI R11, RZ, R7.reuse, R14 ;  /* 0x00000007ff0b2219 */ /* 0x080fe4000001160e */
[-C--:B-1----:R-:W-:Y:S02]  /*0fe0*/  @P1 SHF.R.U32.HI R12, RZ, R8.reuse, R13 ;  /* 0x00000008ff0c1219 */ /* 0x082fe4000001160d */
[----:B------:R-:W-:Y:S02]  /*0ff0*/  SHF.R.U32.HI R5, RZ, R8, R5 ;  /* 0x00000008ff057219 */ /* 0x000fe40000011605 */
[----:B------:R-:W-:Y:S02]  /*1000*/  SHF.R.U32.HI R16, RZ, R7, R16 ;  /* 0x00000007ff107219 */ /* 0x000fe40000011610 */
[----:B------:R-:W-:Y:S01]  /*1010*/  SEL R5, R20, R5, !P1 ;  /* 0x0000000514057207 */ /* 0x000fe20004800000 */
[----:B--2---:R-:W-:Y:S01]  /*1020*/  IMAD.HI.U32 R14, R12, R2, RZ ;  /* 0x000000020c0e7227 */ /* 0x004fe200078e00ff */
[----:B------:R-:W-:-:S02]  /*1030*/  SEL R7, R21, R16, !P2 ;  /* 0x0000001015077207 */ /* 0x000fc40005000000 */
[----:B------:R-:W-:Y:S01]  /*1040*/  IADD3 R13, PT, PT, -R5, RZ, RZ ;  /* 0x000000ff050d7210 */ /* 0x000fe20007ffe1ff */
[----:B------:R-:W-:Y:S01]  /*1050*/  IMAD.HI.U32 R6, R11, R2, RZ ;  /* 0x000000020b067227 */ /* 0x000fe200078e00ff */
[----:B------:R-:W-:-:S03]  /*1060*/  @P0 SHF.R.U32.HI R12, RZ, R3, R14 ;  /* 0x00000003ff0c0219 */ /* 0x000fc6000001160e */
[----:B------:R-:W-:Y:S01]  /*1070*/  IMAD R13, R4, R13, R20 ;  /* 0x0000000d040d7224 */ /* 0x000fe200078e0214 */
[----:B------:R-:W-:Y:S01]  /*1080*/  @P0 SHF.R.U32.HI R11, RZ, R3, R6 ;  /* 0x00000003ff0b0219 */ /* 0x000fe20000011606 */
[----:B------:R-:W-:-:S04]  /*1090*/  IMAD R12, R12, R9, RZ ;  /* 0x000000090c0c7224 */ /* 0x000fc800078e02ff */
[----:B------:R-:W-:Y:S01]  /*10a0*/  IMAD R6, R11, R9, RZ ;  /* 0x000000090b067224 */ /* 0x000fe200078e02ff */
[----:B------:R-:W-:-:S04]  /*10b0*/  ISETP.GE.AND P1, PT, R5, R12, PT ;  /* 0x0000000c0500720c */ /* 0x000fc80003f26270 */
[----:B------:R-:W-:Y:S01]  /*10c0*/  ISETP.GE.OR P1, PT, R7, R6, P1 ;  /* 0x000000060700720c */ /* 0x000fe20000f26670 */
[----:B------:R-:W-:-:S05]  /*10d0*/  IMAD.HI.U32 R6, R5, R2, RZ ;  /* 0x0000000205067227 */ /* 0x000fca00078e00ff */
[----:B------:R-:W-:-:S04]  /*10e0*/  SHF.R.U32.HI R6, RZ, R3, R6 ;  /* 0x00000003ff067219 */ /* 0x000fc80000011606 */
[----:B------:R-:W-:-:S03]  /*10f0*/  SEL R6, R5, R6, !P0 ;  /* 0x0000000605067207 */ /* 0x000fc60004000000 */
[----:B------:R-:W-:Y:S01]  /*1100*/  @!P1 IMAD.HI.U32 R8, R7, R2, RZ ;  /* 0x0000000207089227 */ /* 0x000fe200078e00ff */
[----:B------:R-:W-:-:S04]  /*1110*/  IADD3 R2, PT, PT, -R6, RZ, RZ ;  /* 0x000000ff06027210 */ /* 0x000fc80007ffe1ff */
[----:B------:R-:W-:Y:S01]  /*1120*/  @!P1 SHF.R.U32.HI R8, RZ, R3, R8 ;  /* 0x00000003ff089219 */ /* 0x000fe20000011608 */
[----:B------:R-:W-:-:S03]  /*1130*/  IMAD R2, R9, R2, R5 ;  /* 0x0000000209027224 */ /* 0x000fc600078e0205 */
[----:B------:R-:W-:-:S05]  /*1140*/  @!P1 SEL R3, R7, R8, !P0 ;  /* 0x0000000807039207 */ /* 0x000fca0004000000 */
[--C-:B------:R-:W-:Y:S02]  /*1150*/  @!P1 IMAD.IADD R6, R6, 0x1, -R3.reuse ;  /* 0x0000000106069824 */ /* 0x100fe400078e0a03 */
[----:B------:R-:W-:Y:S01]  /*1160*/  @!P1 IMAD R3, R2, R11, R3 ;  /* 0x0000000b02039224 */ /* 0x000fe200078e0203 */
[----:B------:R-:W-:Y:S01]  /*1170*/  IADD3 R2, PT, PT, -R7, RZ, RZ ;  /* 0x000000ff07027210 */ /* 0x000fe20007ffe1ff */
[----:B------:R-:W-:Y:S02]  /*1180*/  @!P1 IMAD R5, R6, R9, R7 ;  /* 0x0000000906059224 */ /* 0x000fe400078e0207 */
[----:B------:R-:W-:Y:S02]  /*1190*/  @!P1 IMAD.MOV.U32 R7, RZ, RZ, R3 ;  /* 0x000000ffff079224 */ /* 0x000fe400078e0003 */
[----:B------:R-:W-:Y:S02]  /*11a0*/  IMAD R2, R10, R2, R21 ;  /* 0x000000020a027224 */ /* 0x000fe400078e0215 */
[----:B------:R-:W-:-:S02]  /*11b0*/  IMAD R20, R5, R4, R13 ;  /* 0x0000000405147224 */ /* 0x000fc400078e020d */
[----:B------:R-:W-:Y:S02]  /*11c0*/  IMAD R21, R7, R10, R2 ;  /* 0x0000000a07157224 */ /* 0x000fe400078e0202 */
.L_x_15:
[----:B------:R-:W1:Y:S01]  /*11d0*/  LDCU UR4, c[0x0][0xb30] ;  /* 0x00016600ff0477ac */ /* 0x000e620008000800 */
[----:B------:R-:W2:Y:S08]  /*11e0*/  S2UR UR37, SR_CgaCtaId ;  /* 0x00000000002579c3 */ /* 0x000eb00000008800 */
[----:B------:R-:W3:Y:S01]  /*11f0*/  LDC R72, c[0x0][0xb24] ;  /* 0x0002c900ff487b82 */ /* 0x000ee20000000800 */
[----:B-1----:R-:W-:-:S09]  /*1200*/  UISETP.NE.AND UP1, UPT, UR4, 0x1, UPT ;  /* 0x000000010400788c */ /* 0x002fd2000bf25270 */
[----:B--2---:R-:W-:Y:S05]  /*1210*/  BRA.U UP1, `(.L_x_16) ;  /* 0x0000000101407547 */ /* 0x004fea000b800000 */
[----:B------:R-:W1:Y:S08]  /*1220*/  LDC.64 R4, c[0x0][0xb10] ;  /* 0x0002c400ff047b82 */ /* 0x000e700000000a00 */
[----:B------:R-:W2:Y:S08]  /*1230*/  LDC.64 R2, c[0x0][0xb18] ;  /* 0x0002c600ff027b82 */ /* 0x000eb00000000a00 */
[----:B------:R-:W4:Y:S08]  /*1240*/  LDC R6, c[0x0][0xb20] ;  /* 0x0002c800ff067b82 */ /* 0x000f300000000800 */
[----:B------:R-:W3:Y:S01]  /*1250*/  LDC R8, c[0x0][0xb0c] ;  /* 0x0002c300ff087b82 */ /* 0x000ee20000000800 */
[----:B-1----:R-:W-:-:S05]  /*1260*/  IMAD.HI.U32 R4, R21, R4, RZ ;  /* 0x0000000415047227 */ /* 0x002fca00078e00ff */
[----:B------:R-:W-:Y:S01]  /*1270*/  SHF.R.U32.HI R4, RZ, R5, R4 ;  /* 0x00000005ff047219 */ /* 0x000fe20000011604 */
[----:B--2---:R-:W-:Y:S01]  /*1280*/  IMAD.HI.U32 R3, R20, R3, RZ ;  /* 0x0000000314037227 */ /* 0x004fe200078e00ff */
[----:B------:R-:W-:-:S04]  /*1290*/  ISETP.NE.AND P0, PT, R2, 0x1, PT ;  /* 0x000000010200780c */ /* 0x000fc80003f05270 */
[----:B----4-:R-:W-:-:S04]  /*12a0*/  SHF.R.U32.HI R3, RZ, R6, R3 ;  /* 0x00000006ff037219 */ /* 0x010fc80000011603 */
[----:B------:R-:W-:Y:S02]  /*12b0*/  SEL R3, R20, R3, !P0 ;  /* 0x0000000314037207 */ /* 0x000fe40004000000 */
[----:B---3--:R-:W-:-:S04]  /*12c0*/  ISETP.NE.AND P1, PT, R8, 0x1, PT ;  /* 0x000000010800780c */ /* 0x008fc80003f25270 */
[----:B------:R-:W-:-:S05]  /*12d0*/  SEL R4, R21, R4, !P1 ;  /* 0x0000000415047207 */ /* 0x000fca0004800000 */
[----:B------:R-:W-:Y:S02]  /*12e0*/  IMAD.IADD R5, R3, 0x1, -R4 ;  /* 0x0000000103057824 */ /* 0x000fe400078e0a04 */
[----:B------:R-:W-:Y:S02]  /*12f0*/  IMAD.IADD R3, R4, 0x1, -R3 ;  /* 0x0000000104037824 */ /* 0x000fe400078e0a03 */
[----:B------:R-:W-:Y:S02]  /*1300*/  IMAD R21, R5, R8, R21 ;  /* 0x0000000805157224 */ /* 0x000fe400078e0215 */
[----:B------:R-:W-:-:S07]  /*1310*/  IMAD R20, R3, R2, R20 ;  /* 0x0000000203147224 */ /* 0x000fce00078e0214 */
.L_x_16:
[----:B------:R-:W-:Y:S01]  /*1320*/  BAR.SYNC.DEFER_BLOCKING 0x0 ;  /* 0x0000000000007b1d */ /* 0x000fe20000010000 */
[----:B------:R-:W-:Y:S01]  /*1330*/  UISETP.NE.AND UP1, UPT, UR8, 0x2, UPT ;  /* 0x000000020800788c */ /* 0x000fe2000bf25270 */
[----:B------:R-:W-:Y:S02]  /*1340*/  ISETP.NE.OR P5, PT, R0, 0x2, !P5 ;  /* 0x000000020000780c */ /* 0x000fe40006fa5670 */
[----:B------:R-:W-:-:S06]  /*1350*/  LOP3.LUT R2, R185, 0x1f, RZ, 0xc0, !PT ;  /* 0x0000001fb9027812 */ /* 0x000fcc00078ec0ff */
[----:B------:R-:W-:Y:S05]  /*1360*/  BRA.U UP1, `(.L_x_17) ;  /* 0x00000011015c7547 */ /* 0x000fea000b800000 */
[----:B------:R-:W1:Y:S01]  /*1370*/  LDCU UR13, c[0x0][0x38c] ;  /* 0x00007180ff0d77ac */ /* 0x000e620008000800 */
[----:B------:R-:W2:Y:S01]  /*1380*/  LDC R9, c[0x0][0x370] ;  /* 0x0000dc00ff097b82 */ /* 0x000ea20000000800 */
[----:B------:R-:W-:Y:S01]  /*1390*/  PLOP3.LUT P1, PT, PT, PT, UP2, 0x80, 0x8 ;  /* 0x000000000008781c */ /* 0x000fe20003f2f028 */
[----:B------:R-:W-:Y:S01]  /*13a0*/  IMAD.MOV.U32 R15, RZ, RZ, 0x1 ;  /* 0x00000001ff0f7424 */ /* 0x000fe200078e00ff */
[----:B------:R-:W-:Y:S01]  /*13b0*/  ISETP.EQ.OR P4, PT, R2, RZ, P5 ;  /* 0x000000ff0200720c */ /* 0x000fe20002f82670 */
[----:B------:R-:W-:Y:S01]  /*13c0*/  IMAD.MOV.U32 R14, RZ, RZ, RZ ;  /* 0x000000ffff0e7224 */ /* 0x000fe200078e00ff */
[----:B------:R-:W-:Y:S02]  /*13d0*/  PLOP3.LUT P1, PT, P1, PT, PT, 0x8, 0x80 ;  /* 0x000000000080781c */ /* 0x000fe40000f2e170 */
[----:B------:R-:W-:Y:S01]  /*13e0*/  CS2R R12, SRZ ;  /* 0x00000000000c7805 */ /* 0x000fe2000001ff00 */
[----:B------:R-:W-:Y:S01]  /*13f0*/  IMAD.MOV.U32 R10, RZ, RZ, 0x1 ;  /* 0x00000001ff0a7424 */ /* 0x000fe200078e00ff */
[----:B------:R-:W4:Y:S01]  /*1400*/  LDC R0, c[0x0][0x374] ;  /* 0x0000dd00ff007b82 */ /* 0x000f220000000800 */
[----:B------:R-:W2:Y:S01]  /*1410*/  LDCU.64 UR22, c[0x0][0x348] ;  /* 0x00006900ff1677ac */ /* 0x000ea20008000a00 */
[----:B------:R-:W-:Y:S01]  /*1420*/  UMOV UR6, URZ ;  /* 0x000000ff00067c82 */ /* 0x000fe20008000000 */
[----:B-1----:R-:W-:-:S04]  /*1430*/  UIADD3 UR5, UPT, UPT, UR13, 0x3f, URZ ;  /* 0x0000003f0d057890 */ /* 0x002fc8000fffe0ff */
[----:B------:R-:W-:-:S04]  /*1440*/  USHF.R.S32.HI UR4, URZ, 0x1f, UR5 ;  /* 0x0000001fff047899 */ /* 0x000fc80008011405 */
[----:B------:R-:W-:-:S04]  /*1450*/  ULEA.HI UR4, UR4, UR5, URZ, 0x6 ;  /* 0x0000000504047291 */ /* 0x000fc8000f8f30ff */
[----:B------:R-:W-:Y:S02]  /*1460*/  USHF.R.S32.HI UR15, URZ, 0x6, UR4 ;  /* 0x00000006ff0f7899 */ /* 0x000fe40008011404 */
[----:B------:R-:W-:Y:S02]  /*1470*/  UIADD3 UR4, UPT, UPT, UR13, -0x1, URZ ;  /* 0xffffffff0d047890 */ /* 0x000fe4000fffe0ff */
[----:B------:R-:W-:Y:S02]  /*1480*/  UISETP.LT.U32.AND UP0, UPT, UR15, 0x4, UPT ;  /* 0x000000040f00788c */ /* 0x000fe4000bf01070 */
[----:B------:R-:W-:Y:S02]  /*1490*/  UISETP.GE.U32.AND UP1, UPT, UR4, -0x7f, UPT ;  /* 0xffffff810400788c */ /* 0x000fe4000bf26070 */
[----:B------:R-:W-:Y:S02]  /*14a0*/  USEL UR14, UR15, 0x4, UP0 ;  /* 0x000000040f0e7887 */ /* 0x000fe40008000000 */
[----:B------:R-:W-:-:S02]  /*14b0*/  UIADD3 UR13, UPT, UPT, UR13, 0x7e, URZ ;  /* 0x0000007e0d0d7890 */ /* 0x000fc4000fffe0ff */
[----:B------:R-:W-:Y:S02]  /*14c0*/  UIADD3 UR5, UPT, UPT, UR14, -0x1, URZ ;  /* 0xffffffff0e057890 */ /* 0x000fe4000fffe0ff */
[----:B------:R-:W-:-:S03]  /*14d0*/  UIADD3 UR7, UPT, UPT, UR15, -UR14, URZ ;  /* 0x8000000e0f077290 */ /* 0x000fc6000fffe0ff */
[----:B------:R-:W-:-:S04]  /*14e0*/  @UP1 UIADD3 UR5, UPT, UPT, UR14, URZ, URZ ;  /* 0x000000ff0e051290 */ /* 0x000fc8000fffe0ff */
[----:B--2---:R-:W-:-:S12]  /*14f0*/  UIADD3 UR5, UPT, UPT, UR5, 0x1, URZ ;  /* 0x0000000105057890 */ /* 0x004fd8000fffe0ff */
.L_x_35:
[----:B------:R-:W-:Y:S01]  /*1500*/  UISETP.NE.AND UP0, UPT, UR37, URZ, UPT ;  /* 0x000000ff2500728c */ /* 0x000fe2000bf05270 */
[----:B------:R-:W1:Y:S08]  /*1510*/  S2UR UR37, SR_CgaCtaId ;  /* 0x00000000002579c3 */ /* 0x000e700000008800 */
[----:B------:R-:W-:Y:S05]  /*1520*/  BRA.U UP0, `(.L_x_18) ;  /* 0x0000000100347547 */ /* 0x000fea000b800000 */
[----:B------:R-:W2:Y:S01]  /*1530*/  S2R R2, SR_CgaCtaId ;  /* 0x0000000000027919 */ /* 0x000ea20000008800 */
[----:B------:R-:W-:-:S04]  /*1540*/  MOV R3, 0x400 ;  /* 0x0000040000037802 */ /* 0x000fc80000000f00 */
[----:B--2---:R-:W-:Y:S02]  /*1550*/  LEA R3, R2, R3, 0x18 ;  /* 0x0000000302037211 */ /* 0x004fe400078ec0ff */
[----:B------:R-:W-:-:S03]  /*1560*/  SHF.L.U32 R2, R10, 0x1f, RZ ;  /* 0x0000001f0a027819 */ /* 0x000fc600000006ff */
[----:B------:R-:W-:-:S04]  /*1570*/  IMAD R3, R12, 0x8, R3 ;  /* 0x000000080c037824 */ /* 0x000fc800078e0203 */
[----:B------:R-:W2:Y:S02]  /*1580*/  SYNCS.PHASECHK.TRANS64.TRYWAIT P0, [R3+URZ+0xe0], R2 ;  /* 0x0000e002030075a7 */ /* 0x000ea400080011ff */
[----:B--2---:R-:W-:Y:S05]  /*1590*/  @!P0 BRA `(.L_x_19) ;  /* 0x0000009800548947 */ /* 0x004fea0003800000 */
.L_x_126:
[----:B------:R-:W-:Y:S01]  /*15a0*/  VIADD R12, R12, 0x1 ;  /* 0x000000010c0c7836 */ /* 0x000fe20000000000 */
[----:B------:R2:W-:Y:S04]  /*15b0*/  SYNCS.ARRIVE.TRANS64.A1T0 RZ, [R3+URZ+0xd0], RZ ;  /* 0x0000d0ff03ff79a7 */ /* 0x0005e800081000ff */
[----:B------:R-:W-:-:S04]  /*15c0*/  ISETP.NE.AND P0, PT, R12, 0x2, PT ;  /* 0x000000020c00780c */ /* 0x000fc80003f05270 */
[----:B------:R-:W-:Y:S02]  /*15d0*/  SEL R12, R12, RZ, P0 ;  /* 0x000000ff0c0c7207 */ /* 0x000fe40000000000 */
[----:B--2---:R-:W-:-:S04]  /*15e0*/  SEL R3, RZ, 0x1, P0 ;  /* 0x00000001ff037807 */ /* 0x004fc80000000000 */
[----:B------:R-:W-:-:S07]  /*15f0*/  LOP3.LUT R10, R10, R3, RZ, 0x3c, !PT ;  /* 0x000000030a0a7212 */ /* 0x000fce00078e3cff */
.L_x_18:
[----:B------:R-:W-:Y:S01]  /*1600*/  UMOV UR4, 0x400 ;  /* 0x0000040000047882 */ /* 0x000fe20000000000 */
[----:B------:R-:W-:Y:S01]  /*1610*/  SHF.L.U32 R2, R15, 0x1f, RZ ;  /* 0x0000001f0f027819 */ /* 0x000fe200000006ff */
[----:B-1----:R-:W-:Y:S01]  /*1620*/  ULEA UR4, UR37, UR4, 0x18 ;  /* 0x0000000425047291 */ /* 0x002fe2000f8ec0ff */
[----:B------:R-:W-:Y:S01]  /*1630*/  R2UR UR35, R21 ;  /* 0x00000000152372ca */ /* 0x000fe200000e0000 */
[----:B------:R-:W-:Y:S01]  /*1640*/  UISETP.GE.U32.AND UP0, UPT, UR13, 0x7f, UPT ;  /* 0x0000007f0d00788c */ /* 0x000fe2000bf06070 */
[----:B------:R-:W-:Y:S01]  /*1650*/  R2UR UR11, R20 ;  /* 0x00000000140b72ca */ /* 0x000fe200000e0000 */
[----:B------:R-:W-:Y:S01]  /*1660*/  ULEA UR8, UR6, UR4, 0x3 ;  /* 0x0000000406087291 */ /* 0x000fe2000f8e18ff */
[----:B------:R-:W-:-:S08]  /*1670*/  UMOV UR24, URZ ;  /* 0x000000ff00187c82 */ /* 0x000fd00008000000 */
[----:B------:R1:W2:Y:S01]  /*1680*/  SYNCS.PHASECHK.TRANS64.TRYWAIT P0, [UR8+0x20], R2 ;  /* 0x00002002ff0075a7 */ /* 0x0002a20008001108 */
[----:B------:R-:W-:Y:S02]  /*1690*/  USHF.L.U32 UR35, UR35, 0x7, URZ ;  /* 0x0000000723237899 */ /* 0x000fe400080006ff */
[----:B------:R-:W-:Y:S01]  /*16a0*/  USHF.L.U32 UR11, UR11, 0x8, URZ ;  /* 0x000000080b0b7899 */ /* 0x000fe200080006ff */
[----:B------:R-:W-:Y:S11]  /*16b0*/  BRA.U !UP0, `(.L_x_20) ;  /* 0x0000000108a87547 */ /* 0x000ff6000b800000 */
[----:B------:R-:W-:Y:S01]  /*16c0*/  UMOV UR16, URZ ;  /* 0x000000ff00107c82 */ /* 0x000fe20008000000 */
[----:B------:R-:W-:-:S05]  /*16d0*/  UMOV UR17, UR6 ;  /* 0x0000000600117c82 */ /* 0x000fca0008000000 */
.L_x_25:
[----:B-1----:R-:W-:Y:S01]  /*16e0*/  ULEA UR33, UR17, UR4, 0x3 ;  /* 0x0000000411217291 */ /* 0x002fe2000f8e18ff */
[----:B--2---:R-:W-:Y:S01]  /*16f0*/  @!P5 MOV R3, 0x6000 ;  /* 0x000060000003d802 */ /* 0x004fe20000000f00 */
[----:B--2---:R-:W-:Y:S10]  /*1700*/  @P0 BRA `(.L_x_21) ;  /* 0x00000000000c0947 */ /* 0x004ff40003800000 */
[----:B------:R-:W-:-:S04]  /*1710*/  SHF.L.U32 R5, R15, 0x1f, RZ ;  /* 0x0000001f0f057819 */ /* 0x000fc800000006ff */
[----:B------:R-:W2:Y:S02]  /*1720*/  SYNCS.PHASECHK.TRANS64.TRYWAIT P0, [UR33+0x20], R5 ;  /* 0x00002005ff0075a7 */ /* 0x000ea40008001121 */
[----:B--2---:R-:W-:Y:S05]  /*1730*/  @!P0 BRA `(.L_x_22) ;  /* 0x0000009800008947 */ /* 0x004fea0003800000 */
.L_x_21:
[----:B------:R2:W-:Y:S01]  /*1740*/  @!P5 SYNCS.ARRIVE.TRANS64 RZ, [UR33], R3 ;  /* 0x00000003ffffd9a7 */ /* 0x0005e20008000021 */
[----:B------:R-:W-:Y:S04]  /*1750*/  BSSY.RECONVERGENT B0, `(.L_x_23) ;  /* 0x0000003000007945 */ /* 0x000fe80003800200 */
[----:B------:R-:W-:Y:S05]  /*1760*/  @P4 BRA `(.L_x_24) ;  /* 0x0000000000044947 */ /* 0x000fea0003800000 */
[----:B------:R-:W-:Y:S05]  /*1770*/  BPT.TRAP 0x1 ;  /* 0x000000040000795c */ /* 0x000fea0000300000 */
.L_x_24:
[----:B------:R-:W-:Y:S05]  /*1780*/  BSYNC.RECONVERGENT B0 ;  /* 0x0000000000007941 */ /* 0x000fea0003800200 */
.L_x_23:
[----:B------:R-:W-:Y:S02]  /*1790*/  UIADD3 UR6, UPT, UPT, UR17, 0x1, URZ ;  /* 0x0000000111067890 */ /* 0x000fe4000fffe0ff */
[----:B------:R-:W-:Y:S02]  /*17a0*/  ULEA UR32, UR17, UR4, 0xd ;  /* 0x0000000411207291 */ /* 0x000fe4000f8e68ff */
[----:B------:R-:W-:Y:S02]  /*17b0*/  UISETP.NE.AND UP0, UPT, UR6, 0x4, UPT ;  /* 0x000000040600788c */ /* 0x000fe4000bf05270 */
[----:B------:R-:W-:Y:S02]  /*17c0*/  UIADD3 UR26, UP1, UPT, UR22, 0x80, URZ ;  /* 0x00000080161a7890 */ /* 0x000fe4000ff3e0ff */
[----:B------:R-:W-:Y:S02]  /*17d0*/  USEL UR9, URZ, 0x1, UP0 ;  /* 0x00000001ff097887 */ /* 0x000fe40008000000 */
[----:B------:R-:W-:-:S02]  /*17e0*/  USEL UR6, UR6, URZ, UP0 ;  /* 0x000000ff06067287 */ /* 0x000fc40008000000 */
[----:B------:R-:W-:Y:S02]  /*17f0*/  UIADD3 UR20, UP0, UPT, UR22, 0x180, URZ ;  /* 0x0000018016147890 */ /* 0x000fe4000ff1e0ff */
[----:B------:R-:W-:Y:S01]  /*1800*/  ULEA UR8, UR6, UR4, 0x3 ;  /* 0x0000000406087291 */ /* 0x000fe2000f8e18ff */
[----:B------:R-:W-:Y:S01]  /*1810*/  LOP3.LUT R15, R15, UR9, RZ, 0x3c, !PT ;  /* 0x000000090f0f7c12 */ /* 0x000fe2000f8e3cff */
[----:B------:R-:W-:Y:S02]  /*1820*/  USHF.L.U32 UR34, UR16, 0x6, URZ ;  /* 0x0000000610227899 */ /* 0x000fe400080006ff */
[----:B------:R-:W-:Y:S01]  /*1830*/  UIADD3.X UR27, UPT, UPT, URZ, UR23, URZ, UP1, !UPT ;  /* 0x00000017ff1b7290 */ /* 0x000fe20008ffe4ff */
[----:B-1----:R-:W-:Y:S01]  /*1840*/  SHF.L.U32 R2, R15, 0x1f, RZ ;  /* 0x0000001f0f027819 */ /* 0x002fe200000006ff */
[----:B------:R-:W-:Y:S02]  /*1850*/  UIADD3 UR32, UPT, UPT, UR32, 0xc400, URZ ;  /* 0x0000c40020207890 */ /* 0x000fe4000fffe0ff */
[----:B------:R-:W-:Y:S01]  /*1860*/  UIADD3.X UR21, UPT, UPT, URZ, UR23, URZ, UP0, !UPT ;  /* 0x00000017ff157290 */ /* 0x000fe200087fe4ff */
[----:B------:R1:W1:Y:S01]  /*1870*/  SYNCS.PHASECHK.TRANS64.TRYWAIT P0, [UR8+0x20], R2 ;  /* 0x00002002ff0075a7 */ /* 0x0002620008001108 */
[----:B------:R-:W-:Y:S01]  /*1880*/  ULEA UR8, UR17, UR4, 0xe ;  /* 0x0000000411087291 */ /* 0x000fe2000f8e70ff */
[----:B------:R-:W-:Y:S01]  /*1890*/  UMOV UR18, 0x0 ;  /* 0x0000000000127882 */ /* 0x000fe20000000000 */
[----:B------:R-:W-:-:S02]  /*18a0*/  UMOV UR19, 0x10000000 ;  /* 0x1000000000137882 */ /* 0x000fc40000000000 */
[----:B------:R-:W-:Y:S01]  /*18b0*/  UIADD3 UR8, UPT, UPT, UR8, 0x14400, URZ ;  /* 0x0001440008087890 */ /* 0x000fe2000fffe0ff */
[----:B------:R1:W-:Y:S01]  /*18c0*/  UTMALDG.3D [UR32], [UR26], desc[UR18] ;  /* 0x000012201a0075b4 */ /* 0x0003e20008011000 */
[----:B------:R-:W-:Y:S01]  /*18d0*/  UMOV UR12, UR36 ;  /* 0x00000024000c7c82 */ /* 0x000fe20008000000 */
[----:B------:R-:W-:Y:S01]  /*18e0*/  UMOV UR9, UR33 ;  /* 0x0000002100097c82 */ /* 0x000fe20008000000 */
[----:B------:R-:W-:Y:S01]  /*18f0*/  UMOV UR10, UR34 ;  /* 0x00000022000a7c82 */ /* 0x000fe20008000000 */
[----:B------:R-:W-:Y:S01]  /*1900*/  UIADD3 UR16, UPT, UPT, UR16, 0x1, URZ ;  /* 0x0000000110107890 */ /* 0x000fe2000fffe0ff */
[----:B------:R-:W-:Y:S01]  /*1910*/  UMOV UR24, UR5 ;  /* 0x0000000500187c82 */ /* 0x000fe20008000000 */
[----:B------:R-:W-:Y:S02]  /*1920*/  UMOV UR17, UR6 ;  /* 0x0000000600117c82 */ /* 0x000fe40008000000 */
[----:B------:R1:W-:Y:S01]  /*1930*/  UTMALDG.3D [UR8], [UR20], desc[UR18] ;  /* 0x00001208140075b4 */ /* 0x0003e20008011000 */
[----:B------:R-:W-:-:S09]  /*1940*/  UISETP.NE.AND UP0, UPT, UR16, UR5, UPT ;  /* 0x000000051000728c */ /* 0x000fd2000bf05270 */
[----:B------:R-:W-:Y:S05]  /*1950*/  BRA.U UP0, `(.L_x_25) ;  /* 0xfffffffd00607547 */ /* 0x000fea000b83ffff */
.L_x_20:
[----:B-1----:R-:W-:Y:S01]  /*1960*/  ULEA UR8, UR6, UR4, 0x3 ;  /* 0x0000000406087291 */ /* 0x002fe2000f8e18ff */
[----:B------:R-:W-:Y:S01]  /*1970*/  SHF.L.U32 R2, R15, 0x1f, RZ ;  /* 0x0000001f0f027819 */ /* 0x000fe200000006ff */
[----:B------:R-:W-:Y:S01]  /*1980*/  @!P1 SYNCS.ARRIVE.TRANS64.A1T0 RZ, [UR4+0x88], RZ ;  /* 0x000088ffffff99a7 */ /* 0x000fe20008100004 */
[----:B------:R-:W-:-:S06]  /*1990*/  UISETP.GT.AND UP0, UPT, UR15, UR14, UPT ;  /* 0x0000000e0f00728c */ /* 0x000fcc000bf04270 */
[----:B--2---:R1:W2:Y:S03]  /*19a0*/  SYNCS.PHASECHK.TRANS64.TRYWAIT P0, [UR8+0x20], R2 ;  /* 0x00002002ff0075a7 */ /* 0x0042a60008001108 */
[----:B------:R-:W-:Y:S05]  /*19b0*/  BRA.U !UP0, `(.L_x_26) ;  /* 0x0000000108ac7547 */ /* 0x000fea000b800000 */
[----:B------:R-:W-:Y:S01]  /*19c0*/  UIADD3 UR21, UPT, UPT, UR7, UR24, URZ ;  /* 0x0000001807157290 */ /* 0x000fe2000fffe0ff */
[----:B------:R-:W-:-:S11]  /*19d0*/  UMOV UR25, UR6 ;  /* 0x0000000600197c82 */ /* 0x000fd60008000000 */
.L_x_31:
[----:B-1----:R-:W-:Y:S01]  /*19e0*/  ULEA UR17, UR25, UR4, 0x3 ;  /* 0x0000000419117291 */ /* 0x002fe2000f8e18ff */
[----:B--2---:R-:W-:Y:S01]  /*19f0*/  @!P5 MOV R3, 0x6000 ;  /* 0x000060000003d802 */ /* 0x004fe20000000f00 */
[----:B--2---:R-:W-:Y:S10]  /*1a00*/  @P0 BRA `(.L_x_27) ;  /* 0x00000000000c0947 */ /* 0x004ff40003800000 */
[----:B------:R-:W-:-:S04]  /*1a10*/  SHF.L.U32 R5, R15, 0x1f, RZ ;  /* 0x0000001f0f057819 */ /* 0x000fc800000006ff */
[----:B------:R-:W2:Y:S02]  /*1a20*/  SYNCS.PHASECHK.TRANS64.TRYWAIT P0, [UR17+0x20], R5 ;  /* 0x00002005ff0075a7 */ /* 0x000ea40008001111 */
[----:B--2---:R-:W-:Y:S05]  /*1a30*/  @!P0 BRA `(.L_x_28) ;  /* 0x0000009400588947 */ /* 0x004fea0003800000 */
.L_x_27:
[----:B------:R2:W-:Y:S01]  /*1a40*/  @!P5 SYNCS.ARRIVE.TRANS64 RZ, [UR17], R3 ;  /* 0x00000003ffffd9a7 */ /* 0x0005e20008000011 */
[----:B------:R-:W-:Y:S04]  /*1a50*/  BSSY.RECONVERGENT B0, `(.L_x_29) ;  /* 0x0000003000007945 */ /* 0x000fe80003800200 */
[----:B------:R-:W-:Y:S05]  /*1a60*/  @P4 BRA `(.L_x_30) ;  /* 0x0000000000044947 */ /* 0x000fea0003800000 */
[----:B------:R-:W-:Y:S05]  /*1a70*/  BPT.TRAP 0x1 ;  /* 0x000000040000795c */ /* 0x000fea0000300000 */
.L_x_30:
[----:B------:R-:W-:Y:S05]  /*1a80*/  BSYNC.RECONVERGENT B0 ;  /* 0x0000000000007941 */ /* 0x000fea0003800200 */
.L_x_29:
        /* <DEDUP_REMOVED lines=10> */
[----:B------:R-:W-:Y:S01]  /*1b30*/  UIADD3 UR16, UPT, UPT, UR16, 0xc400, URZ ;  /* 0x0000c40010107890 */ /* 0x000fe2000fffe0ff */
[----:B-1----:R-:W-:Y:S01]  /*1b40*/  SHF.L.U32 R2, R15, 0x1f, RZ ;  /* 0x0000001f0f027819 */ /* 0x002fe200000006ff */
[----:B------:R-:W-:Y:S02]  /*1b50*/  UIADD3.X UR31, UPT, UPT, URZ, UR23, URZ, UP1, !UPT ;  /* 0x00000017ff1f7290 */ /* 0x000fe40008ffe4ff */
[----:B------:R-:W-:Y:S01]  /*1b60*/  UIADD3.X UR29, UPT, UPT, URZ, UR23, URZ, UP0, !UPT ;  /* 0x00000017ff1d7290 */ /* 0x000fe200087fe4ff */
[----:B------:R1:W1:Y:S01]  /*1b70*/  SYNCS.PHASECHK.TRANS64.TRYWAIT P0, [UR8+0x20], R2 ;  /* 0x00002002ff0075a7 */ /* 0x0002620008001108 */
[----:B------:R-:W-:Y:S01]  /*1b80*/  ULEA UR8, UR25, UR4, 0xe ;  /* 0x0000000419087291 */ /* 0x000fe2000f8e70ff */
[----:B------:R-:W-:Y:S01]  /*1b90*/  UMOV UR26, 0x0 ;  /* 0x00000000001a7882 */ /* 0x000fe20000000000 */
[----:B------:R-:W-:-:S02]  /*1ba0*/  UMOV UR27, 0x10000000 ;  /* 0x10000000001b7882 */ /* 0x000fc40000000000 */
[----:B------:R-:W-:Y:S01]  /*1bb0*/  UIADD3 UR8, UPT, UPT, UR8, 0x14400, URZ ;  /* 0x0001440008087890 */ /* 0x000fe2000fffe0ff */
[----:B------:R-:W-:Y:S01]  /*1bc0*/  UMOV UR19, UR35 ;  /* 0x0000002300137c82 */ /* 0x000fe20008000000 */
[----:B------:R-:W-:Y:S01]  /*1bd0*/  UMOV UR20, UR36 ;  /* 0x0000002400147c82 */ /* 0x000fe20008000000 */
[----:B------:R-:W-:Y:S01]  /*1be0*/  UMOV UR12, UR36 ;  /* 0x00000024000c7c82 */ /* 0x000fe20008000000 */
[----:B------:R-:W-:Y:S01]  /*1bf0*/  UMOV UR9, UR17 ;  /* 0x0000001100097c82 */ /* 0x000fe20008000000 */
[----:B------:R-:W-:Y:S01]  /*1c00*/  UMOV UR10, UR18 ;  /* 0x00000012000a7c82 */ /* 0x000fe20008000000 */
[----:B------:R1:W-:Y:S01]  /*1c10*/  UTMALDG.3D [UR16], [UR30], desc[UR26] ;  /* 0x00001a101e0075b4 */ /* 0x0003e20008011000 */
[----:B------:R-:W-:Y:S01]  /*1c20*/  UIADD3 UR24, UPT, UPT, UR24, 0x1, URZ ;  /* 0x0000000118187890 */ /* 0x000fe2000fffe0ff */
[----:B------:R-:W-:-:S03]  /*1c30*/  UMOV UR25, UR6 ;  /* 0x0000000600197c82 */ /* 0x000fc60008000000 */
[----:B------:R-:W-:Y:S01]  /*1c40*/  UISETP.NE.AND UP0, UPT, UR24, UR21, UPT ;  /* 0x000000151800728c */ /* 0x000fe2000bf05270 */
[----:B------:R1:W-:Y:S08]  /*1c50*/  UTMALDG.3D [UR8], [UR28], desc[UR26] ;  /* 0x00001a081c0075b4 */ /* 0x0003f00008011000 */
[----:B------:R-:W-:Y:S05]  /*1c60*/  BRA.U UP0, `(.L_x_31) ;  /* 0xfffffffd005c7547 */ /* 0x000fea000b83ffff */
.L_x_26:
[C---:B-1----:R-:W-:Y:S01]  /*1c70*/  LEA R2, R14.reuse, UR4, 0x3 ;  /* 0x000000040e027c11 */ /* 0x042fe2000f8e18ff */
[----:B------:R-:W-:Y:S01]  /*1c80*/  NOP ;  /* 0x0000000000007918 */ /* 0x000fe20000000000 */
[----:B--2---:R-:W-:Y:S02]  /*1c90*/  SHF.L.U32 R3, R13, 0x1f, RZ ;  /* 0x0000001f0d037819 */ /* 0x004fe400000006ff */
[----:B------:R-:W-:Y:S02]  /*1ca0*/  LEA R4, R14, UR4, 0x4 ;  /* 0x000000040e047c11 */ /* 0x000fe4000f8e20ff */
[----:B------:R-:W1:Y:S02]  /*1cb0*/  SYNCS.PHASECHK.TRANS64.TRYWAIT P0, [R2+URZ+0x90], R3 ;  /* 0x00009003020075a7 */ /* 0x000e6400080011ff */
[----:B-1----:R-:W-:Y:S05]  /*1cc0*/  @!P0 BRA `(.L_x_32) ;  /* 0x0000009000cc8947 */ /* 0x002fea0003800000 */
.L_x_129:
[----:B------:R-:W2:Y:S01]  /*1cd0*/  LDS.128 R4, [R4+0x100] ;  /* 0x0001000004047984 */ /* 0x000ea20000000c00 */
[----:B---3--:R-:W-:Y:S01]  /*1ce0*/  ISETP.GE.AND P0, PT, R72, 0x1, PT ;  /* 0x000000014800780c */ /* 0x008fe20003f06270 */
[----:B-1----:R-:W-:Y:S01]  /*1cf0*/  VIADD R2, R2, 0xa0 ;  /* 0x000000a002027836 */ /* 0x002fe20000000000 */
[----:B------:R-:W-:Y:S01]  /*1d00*/  @!PT LDS RZ, [RZ] ;  /* 0x00000000fffff984 */ /* 0x000fe20000000800 */
[----:B------:R-:W-:Y:S01]  /*1d10*/  @!PT LDS RZ, [RZ] ;  /* 0x00000000fffff984 */ /* 0x000fe20000000800 */
[----:B------:R-:W-:Y:S01]  /*1d20*/  @!PT LDS RZ, [RZ] ;  /* 0x00000000fffff984 */ /* 0x000fe20000000800 */
[----:B------:R-:W-:Y:S01]  /*1d30*/  @!PT LDS RZ, [RZ] ;  /* 0x00000000fffff984 */ /* 0x000fe20000000800 */
[----:B------:R1:W-:Y:S06]  /*1d40*/  MEMBAR.ALL.CTA ;  /* 0x0000000000007992 */ /* 0x0003ec0000008000 */
[----:B-1----:R-:W1:Y:S01]  /*1d50*/  FENCE.VIEW.ASYNC.S ;  /* 0x00000000000073c6 */ /* 0x002e620000000000 */
[----:B------:R-:W-:-:S04]  /*1d60*/  PRMT R2, RZ, 0x654, R2 ;  /* 0x00000654ff027816 */ /* 0x000fc80000000002 */
[----:B-1----:R1:W-:Y:S01]  /*1d70*/  SYNCS.ARRIVE.TRANS64.RED.A1T0 RZ, [R2+URZ], RZ ;  /* 0x000000ff02ff79a7 */ /* 0x0023e200081004ff */
[----:B--2---:R-:W-:-:S13]  /*1d80*/  LOP3.LUT P2, RZ, R6, 0x1, RZ, 0xc0, !PT ;  /* 0x0000000106ff7812 */ /* 0x004fda000784c0ff */
[----:B------:R-:W-:Y:S01]  /*1d90*/  @P2 SHF.R.U32.HI R3, RZ, 0x10, R5 ;  /* 0x00000010ff032819 */ /* 0x000fe20000011605 */
[----:B------:R-:W-:Y:S01]  /*1da0*/  VOTEU.ANY UP0, P2 ;  /* 0x0000000000ff7886 */ /* 0x000fe20001000100 */
[----:B------:R-:W-:Y:S02]  /*1db0*/  @P2 MOV R11, R4 ;  /* 0x00000004000b2202 */ /* 0x000fe40000000f00 */
[----:B------:R-:W-:Y:S02]  /*1dc0*/  @P2 R2UR.BROADCAST UR8, R3 ;  /* 0x00000000030822ca */ /* 0x000fe400008e0000 */
[----:B------:R-:W-:-:S11]  /*1dd0*/  @P2 LOP3.LUT R8, R5, 0xffff, RZ, 0xc0, !PT ;  /* 0x0000ffff05082812 */ /* 0x000fd600078ec0ff */
[----:B------:R-:W-:Y:S01]  /*1de0*/  @UP0 UMOV UR36, UR8 ;  /* 0x0000000800240c82 */ /* 0x000fe20008000000 */
[----:B-1----:R-:W-:Y:S05]  /*1df0*/  @!P0 BRA `(.L_x_33) ;  /* 0x0000000000b88947 */ /* 0x002fea0003800000 */
[----:B------:R-:W4:Y:S01]  /*1e00*/  LDC.64 R4, c[0x0][0xb18] ;  /* 0x0002c600ff047b82 */ /* 0x000f220000000a00 */
[----:B------:R-:W-:-:S07]  /*1e10*/  ISETP.NE.AND P3, PT, R72, 0x1, PT ;  /* 0x000000014800780c */ /* 0x000fce0003f65270 */
[----:B------:R-:W1:Y:S08]  /*1e20*/  LDC.64 R6, c[0x0][0xb10] ;  /* 0x0002c400ff067b82 */ /* 0x000e700000000a00 */
[----:B------:R-:W2:Y:S08]  /*1e30*/  LDC R16, c[0x0][0xb20] ;  /* 0x0002c800ff107b82 */ /* 0x000eb00000000800 */
[----:B------:R-:W3:Y:S01]  /*1e40*/  LDC R18, c[0x0][0xb0c] ;  /* 0x0002c300ff127b82 */ /* 0x000ee20000000800 */
[----:B----4-:R-:W-:Y:S01]  /*1e50*/  IMAD.HI.U32 R17, R0, R5, RZ ;  /* 0x0000000500117227 */ /* 0x010fe200078e00ff */
[----:B------:R-:W-:-:S03]  /*1e60*/  ISETP.NE.AND P0, PT, R4, 0x1, PT ;  /* 0x000000010400780c */ /* 0x000fc60003f05270 */
[----:B------:R-:W-:-:S03]  /*1e70*/  IMAD.HI.U32 R5, R8, R5, RZ ;  /* 0x0000000508057227 */ /* 0x000fc600078e00ff */
[----:B------:R-:W4:Y:S01]  /*1e80*/  LDC.64 R2, c[0x0][0xb28] ;  /* 0x0002ca00ff027b82 */ /* 0x000f220000000a00 */
[----:B-1----:R-:W-:-:S04]  /*1e90*/  IMAD.HI.U32 R20, R9, R6, RZ ;  /* 0x0000000609147227 */ /* 0x002fc800078e00ff */
[----:B------:R-:W-:Y:S01]  /*1ea0*/  IMAD.HI.U32 R22, R11, R6, RZ ;  /* 0x000000060b167227 */ /* 0x000fe200078e00ff */
[----:B------:R-:W-:Y:S02]  /*1eb0*/  SHF.R.U32.HI R20, RZ, R7, R20 ;  /* 0x00000007ff147219 */ /* 0x000fe40000011614 */
[-C--:B--2---:R-:W-:Y:S02]  /*1ec0*/  SHF.R.U32.HI R17, RZ, R16.reuse, R17 ;  /* 0x00000010ff117219 */ /* 0x084fe40000011611 */
[----:B------:R-:W-:Y:S02]  /*1ed0*/  SHF.R.U32.HI R5, RZ, R16, R5 ;  /* 0x00000010ff057219 */ /* 0x000fe40000011605 */
[----:B------:R-:W-:Y:S02]  /*1ee0*/  SEL R17, R0, R17, !P0 ;  /* 0x0000001100117207 */ /* 0x000fe40004000000 */
[----:B------:R-:W-:Y:S02]  /*1ef0*/  SHF.R.U32.HI R22, RZ, R7, R22 ;  /* 0x00000007ff167219 */ /* 0x000fe40000011616 */
[----:B---3--:R-:W-:-:S02]  /*1f00*/  ISETP.NE.AND P1, PT, R18, 0x1, PT ;  /* 0x000000011200780c */ /* 0x008fc40003f25270 */
[----:B------:R-:W-:Y:S02]  /*1f10*/  SEL R5, R8, R5, !P0 ;  /* 0x0000000508057207 */ /* 0x000fe40004000000 */
[----:B------:R-:W-:Y:S02]  /*1f20*/  SEL R19, R9, R20, !P1 ;  /* 0x0000001409137207 */ /* 0x000fe40004800000 */
[----:B------:R-:W-:Y:S01]  /*1f30*/  SEL R7, R11, R22, !P1 ;  /* 0x000000160b077207 */ /* 0x000fe20004800000 */
[----:B----4-:R-:W-:-:S04]  /*1f40*/  IMAD.HI.U32 R20, R17, R2, RZ ;  /* 0x0000000211147227 */ /* 0x010fc800078e00ff */
[----:B------:R-:W-:Y:S01]  /*1f50*/  IMAD.HI.U32 R6, R19, R2, RZ ;  /* 0x0000000213067227 */ /* 0x000fe200078e00ff */
[----:B------:R-:W-:-:S04]  /*1f60*/  @P3 SHF.R.U32.HI R17, RZ, R3, R20 ;  /* 0x00000003ff113219 */ /* 0x000fc80000011614 */
[----:B------:R-:W-:Y:S01]  /*1f70*/  @P3 SHF.R.U32.HI R19, RZ, R3, R6 ;  /* 0x00000003ff133219 */ /* 0x000fe20000011606 */
[----:B------:R-:W-:-:S04]  /*1f80*/  IMAD R17, R72, R17, RZ ;  /* 0x0000001148117224 */ /* 0x000fc800078e02ff */
[----:B------:R-:W-:Y:S01]  /*1f90*/  IMAD R6, R72, R19, RZ ;  /* 0x0000001348067224 */ /* 0x000fe200078e02ff */
[C---:B------:R-:W-:Y:S02]  /*1fa0*/  ISETP.GE.AND P0, PT, R5.reuse, R17, PT ;  /* 0x000000110500720c */ /* 0x040fe40003f06270 */
[----:B------:R-:W-:Y:S02]  /*1fb0*/  IADD3 R17, PT, PT, -R5, RZ, RZ ;  /* 0x000000ff05117210 */ /* 0x000fe40007ffe1ff */
[----:B------:R-:W-:Y:S01]  /*1fc0*/  ISETP.GE.OR P0, PT, R7, R6, P0 ;  /* 0x000000060700720c */ /* 0x000fe20000706670 */
[----:B------:R-:W-:-:S04]  /*1fd0*/  IMAD.HI.U32 R6, R5, R2, RZ ;  /* 0x0000000205067227 */ /* 0x000fc800078e00ff */
[----:B------:R-:W-:Y:S01]  /*1fe0*/  IMAD R8, R4, R17, R8 ;  /* 0x0000001104087224 */ /* 0x000fe200078e0208 */
[----:B------:R-:W-:-:S04]  /*1ff0*/  SHF.R.U32.HI R6, RZ, R3, R6 ;  /* 0x00000003ff067219 */ /* 0x000fc80000011606 */
[----:B------:R-:W-:-:S03]  /*2000*/  SEL R6, R5, R6, !P3 ;  /* 0x0000000605067207 */ /* 0x000fc60005800000 */
[----:B------:R-:W-:-:S04]  /*2010*/  @!P0 IMAD.HI.U32 R16, R7, R2, RZ ;  /* 0x0000000207108227 */ /* 0x000fc800078e00ff */
[----:B------:R-:W-:Y:S01]  /*2020*/  IMAD.MOV R2, RZ, RZ, -R6 ;  /* 0x000000ffff027224 */ /* 0x000fe200078e0a06 */
[----:B------:R-:W-:-:S03]  /*2030*/  @!P0 SHF.R.U32.HI R16, RZ, R3, R16 ;  /* 0x00000003ff108219 */ /* 0x000fc60000011610 */
[----:B------:R-:W-:Y:S01]  /*2040*/  IMAD R2, R72, R2, R5 ;  /* 0x0000000248027224 */ /* 0x000fe200078e0205 */
        /* <DEDUP_REMOVED lines=9> */
.L_x_33:
[----:B------:R-:W1:Y:S02]  /*20e0*/  LDCU UR8, c[0x0][0xb30] ;  /* 0x00016600ff0877ac */ /* 0x000e640008000800 */
[----:B-1----:R-:W-:-:S09]  /*20f0*/  UISETP.NE.AND UP0, UPT, UR8, 0x1, UPT ;  /* 0x000000010800788c */ /* 0x002fd2000bf05270 */
[----:B------:R-:W-:Y:S05]  /*2100*/  BRA.U UP0, `(.L_x_34) ;  /* 0x0000000100407547 */ /* 0x000fea000b800000 */
[----:B------:R-:W1:Y:S08]  /*2110*/  LDC.64 R4, c[0x0][0xb10] ;  /* 0x0002c400ff047b82 */ /* 0x000e700000000a00 */
[----:B------:R-:W2:Y:S08]  /*2120*/  LDC.64 R2, c[0x0][0xb18] ;  /* 0x0002c600ff027b82 */ /* 0x000eb00000000a00 */
[----:B------:R-:W3:Y:S08]  /*2130*/  LDC R6, c[0x0][0xb20] ;  /* 0x0002c800ff067b82 */ /* 0x000ef00000000800 */
[----:B------:R-:W4:Y:S01]  /*2140*/  LDC R16, c[0x0][0xb0c] ;  /* 0x0002c300ff107b82 */ /* 0x000f220000000800 */
[----:B-1----:R-:W-:-:S05]  /*2150*/  IMAD.HI.U32 R4, R11, R4, RZ ;  /* 0x000000040b047227 */ /* 0x002fca00078e00ff */
[----:B------:R-:W-:Y:S01]  /*2160*/  SHF.R.U32.HI R4, RZ, R5, R4 ;  /* 0x00000005ff047219 */ /* 0x000fe20000011604 */
[----:B--2---:R-:W-:Y:S01]  /*2170*/  IMAD.HI.U32 R3, R8, R3, RZ ;  /* 0x0000000308037227 */ /* 0x004fe200078e00ff */
[----:B------:R-:W-:-:S04]  /*2180*/  ISETP.NE.AND P0, PT, R2, 0x1, PT ;  /* 0x000000010200780c */ /* 0x000fc80003f05270 */
[----:B---3--:R-:W-:-:S04]  /*2190*/  SHF.R.U32.HI R3, RZ, R6, R3 ;  /* 0x00000006ff037219 */ /* 0x008fc80000011603 */
[----:B------:R-:W-:Y:S02]  /*21a0*/  SEL R3, R8, R3, !P0 ;  /* 0x0000000308037207 */ /* 0x000fe40004000000 */
[----:B----4-:R-:W-:-:S04]  /*21b0*/  ISETP.NE.AND P1, PT, R16, 0x1, PT ;  /* 0x000000011000780c */ /* 0x010fc80003f25270 */
[----:B------:R-:W-:-:S05]  /*21c0*/  SEL R4, R11, R4, !P1 ;  /* 0x000000040b047207 */ /* 0x000fca0004800000 */
[----:B------:R-:W-:Y:S02]  /*21d0*/  IMAD.IADD R5, R3, 0x1, -R4 ;  /* 0x0000000103057824 */ /* 0x000fe400078e0a04 */
[----:B------:R-:W-:Y:S02]  /*21e0*/  IMAD.IADD R3, R4, 0x1, -R3 ;  /* 0x0000000104037824 */ /* 0x000fe400078e0a03 */
[----:B------:R-:W-:Y:S02]  /*21f0*/  IMAD R11, R5, R16, R11 ;  /* 0x00000010050b7224 */ /* 0x000fe400078e020b */
[----:B------:R-:W-:-:S07]  /*2200*/  IMAD R8, R3, R2, R8 ;  /* 0x0000000203087224 */ /* 0x000fce00078e0208 */
.L_x_34:
[----:B------:R-:W-:Y:S01]  /*2210*/  VIADD R14, R14, 0x1 ;  /* 0x000000010e0e7836 */ /* 0x000fe20000000000 */
[----:B------:R-:W-:Y:S01]  /*2220*/  PLOP3.LUT P1, PT, PT, PT, PT, 0x80, 0x8 ;  /* 0x000000000008781c */ /* 0x000fe20003f2f070 */
[----:B------:R-:W-:Y:S02]  /*2230*/  IMAD.IADD R21, R11, 0x1, R170 ;  /* 0x000000010b157824 */ /* 0x000fe400078e02aa */
[----:B------:R-:W-:Y:S01]  /*2240*/  IMAD.IADD R20, R8, 0x1, R147 ;  /* 0x0000000108147824 */ /* 0x000fe200078e0293 */
[----:B------:R-:W-:-:S04]  /*2250*/  ISETP.NE.AND P0, PT, R14, 0x2, PT ;  /* 0x000000020e00780c */ /* 0x000fc80003f05270 */
[----:B------:R-:W-:Y:S02]  /*2260*/  SEL R2, RZ, 0x1, P0 ;  /* 0x00000001ff027807 */ /* 0x000fe40000000000 */
[----:B------:R-:W-:Y:S02]  /*2270*/  SEL R14, R14, RZ, P0 ;  /* 0x000000ff0e0e7207 */ /* 0x000fe40000000000 */
[----:B------:R-:W-:Y:S01]  /*2280*/  LOP3.LUT R13, R13, R2, RZ, 0x3c, !PT ;  /* 0x000000020d0d7212 */ /* 0x000fe200078e3cff */
[----:B------:R-:W-:Y:S06]  /*2290*/  @P2 BRA `(.L_x_35) ;  /* 0xfffffff000982947 */ /* 0x000fec000383ffff */
[----:B------:R-:W-:Y:S01]  /*22a0*/  UIADD3 UR4, UPT, UPT, UR4, 0x20, URZ ;  /* 0x0000002004047890 */ /* 0x000fe2000fffe0ff */
[----:B------:R-:W-:-:S03]  /*22b0*/  SHF.L.U32 R3, R15, 0x1f, RZ ;  /* 0x0000001f0f037819 */ /* 0x000fc600000006ff */
[----:B------:R-:W-:-:S09]  /*22c0*/  ULEA UR5, UR6, UR4, 0x3 ;  /* 0x0000000406057291 */ /* 0x000fd2000f8e18ff */
[----:B------:R-:W1:Y:S02]  /*22d0*/  SYNCS.PHASECHK.TRANS64.TRYWAIT P0, [UR5], R3 ;  /* 0x00000003ff0075a7 */ /* 0x000e640008001105 */
[----:B-1----:R-:W-:Y:S05]  /*22e0*/  @!P0 BRA `(.L_x_36) ;  /* 0x0000008c00588947 */ /* 0x002fea0003800000 */
.L_x_131:
[----:B------:R-:W-:-:S04]  /*22f0*/  UIADD3 UR6, UPT, UPT, UR6, 0x1, URZ ;  /* 0x0000000106067890 */ /* 0x000fc8000fffe0ff */
[----:B------:R-:W-:-:S04]  /*2300*/  UISETP.NE.AND UP0, UPT, UR6, 0x4, UPT ;  /* 0x000000040600788c */ /* 0x000fc8000bf05270 */
[----:B------:R-:W-:Y:S02]  /*2310*/  USEL UR7, URZ, 0x1, UP0 ;  /* 0x00000001ff077887 */ /* 0x000fe40008000000 */
[----:B------:R-:W-:-:S04]  /*2320*/  USEL UR6, UR6, URZ, UP0 ;  /* 0x000000ff06067287 */ /* 0x000fc80008000000 */
[----:B------:R-:W-:Y:S01]  /*2330*/  ULEA UR5, UR6, UR4, 0x3 ;  /* 0x0000000406057291 */ /* 0x000fe2000f8e18ff */
[----:B------:R-:W-:-:S04]  /*2340*/  LOP3.LUT R2, R15, UR7, RZ, 0x3c, !PT ;  /* 0x000000070f027c12 */ /* 0x000fc8000f8e3cff */
[----:B-1----:R-:W-:-:S04]  /*2350*/  SHF.L.U32 R3, R2, 0x1f, RZ ;  /* 0x0000001f02037819 */ /* 0x002fc800000006ff */
[----:B------:R-:W1:Y:S02]  /*2360*/  SYNCS.PHASECHK.TRANS64.TRYWAIT P0, [UR5], R3 ;  /* 0x00000003ff0075a7 */ /* 0x000e640008001105 */
[----:B-1----:R-:W-:Y:S05]  /*2370*/  @!P0 BRA `(.L_x_37) ;  /* 0x0000008c004c8947 */ /* 0x002fea0003800000 */
.L_x_133:
        /* <DEDUP_REMOVED lines=9> */
.L_x_135:
[----:B------:R-:W-:-:S04]  /*2410*/  UIADD3 UR6, UPT, UPT, UR6, 0x1, URZ ;  /* 0x0000000106067890 */ /* 0x000fc8000fffe0ff */
[----:B------:R-:W-:-:S04]  /*2420*/  UISETP.NE.AND UP0, UPT, UR6, 0x4, UPT ;  /* 0x000000040600788c */ /* 0x000fc8000bf05270 */
[----:B------:R-:W-:Y:S02]  /*2430*/  USEL UR5, URZ, 0x1, UP0 ;  /* 0x00000001ff057887 */ /* 0x000fe40008000000 */
[----:B------:R-:W-:-:S04]  /*2440*/  USEL UR6, UR6, URZ, UP0 ;  /* 0x000000ff06067287 */ /* 0x000fc80008000000 */
[----:B------:R-:W-:Y:S01]  /*2450*/  ULEA UR6, UR6, UR4, 0x3 ;  /* 0x0000000406067291 */ /* 0x000fe2000f8e18ff */
[----:B-1----:R-:W-:-:S04]  /*2460*/  LOP3.LUT R3, R2, UR5, RZ, 0x3c, !PT ;  /* 0x0000000502037c12 */ /* 0x002fc8000f8e3cff */
[----:B------:R-:W-:Y:S01]  /*2470*/  SHF.L.U32 R3, R3, 0x1f, RZ ;  /* 0x0000001f03037819 */ /* 0x000fe200000006ff */
[----:B----4-:R-:W-:-:S07]  /*2480*/  IMAD.U32 R0, RZ, RZ, UR6 ;  /* 0x00000006ff007e24 */ /* 0x010fce000f8e00ff */
.L_x_39:
[----:B-1----:R1:W2:Y:S02]  /*2490*/  SYNCS.PHASECHK.TRANS64.TRYWAIT P0, [R0+URZ], R3 ;  /* 0x00000003000075a7 */ /* 0x0022a400080011ff */
[----:B--2---:R-:W-:Y:S05]  /*24a0*/  @!P0 NANOSLEEP.SYNCS 0x989680 ;  /* 0x009896800000895d */ /* 0x004fea0003900000 */
[----:B------:R-:W2:Y:S02]  /*24b0*/  @!P0 SYNCS.PHASECHK.TRANS64 P0, [R0+URZ], R3 ;  /* 0x00000003000085a7 */ /* 0x000ea400080010ff */
[----:B--2---:R-:W-:Y:S05]  /*24c0*/  @P0 EXIT ;  /* 0x000000000000094d */ /* 0x004fea0003800000 */
[----:B------:R-:W-:Y:S05]  /*24d0*/  BRA `(.L_x_39) ;  /* 0xfffffffc00ec7947 */ /* 0x000fea000383ffff */
.L_x_17:
[----:B------:R-:W-:-:S04]  /*24e0*/  UISETP.NE.AND UP1, UPT, UR37, URZ, UPT ;  /* 0x000000ff2500728c */ /* 0x000fc8000bf25270 */
[----:B------:R-:W-:-:S09]  /*24f0*/  UISETP.NE.OR UP1, UPT, UR8, 0x1, UP1 ;  /* 0x000000010800788c */ /* 0x000fd20008f25670 */
[----:B------:R-:W-:Y:S05]  /*2500*/  BRA.U UP1, `(.L_x_40) ;  /* 0x0000000501487547 */ /* 0x000fea000b800000 */
[----:B------:R-:W-:Y:S01]  /*2510*/  ISETP.NE.AND P2, PT, R2, RZ, PT ;  /* 0x000000ff0200720c */ /* 0x000fe20003f45270 */
[----:B------:R-:W-:Y:S01]  /*2520*/  IMAD.MOV.U32 R12, RZ, RZ, 0x1 ;  /* 0x00000001ff0c7424 */ /* 0x000fe200078e00ff */
[----:B------:R-:W-:Y:S02]  /*2530*/  CS2R R10, SRZ ;  /* 0x00000000000a7805 */ /* 0x000fe4000001ff00 */
[----:B------:R-:W-:Y:S01]  /*2540*/  CS2R R8, SRZ ;  /* 0x0000000000087805 */ /* 0x000fe2000001ff00 */
[----:B------:R-:W-:Y:S01]  /*2550*/  UMOV UR4, 0x400 ;  /* 0x0000040000047882 */ /* 0x000fe20000000000 */
[----:B------:R-:W-:Y:S01]  /*2560*/  UMOV UR6, URZ ;  /* 0x000000ff00067c82 */ /* 0x000fe20008000000 */
[----:B------:R-:W-:-:S12]  /*2570*/  ULEA UR37, UR37, UR4, 0x18 ;  /* 0x0000000425257291 */ /* 0x000fd8000f8ec0ff */
.L_x_44:
[----:B------:R-:W-:Y:S02]  /*2580*/  LEA R0, R8, UR37, 0x3 ;  /* 0x0000002508007c11 */ /* 0x000fe4000f8e18ff */
[----:B------:R-:W-:-:S03]  /*2590*/  SHF.L.U32 R5, R9, 0x1f, RZ ;  /* 0x0000001f09057819 */ /* 0x000fc600000006ff */
[----:B------:R-:W-:Y:S01]  /*25a0*/  VIADD R4, R0, 0xe0 ;  /* 0x000000e000047836 */ /* 0x000fe20000000000 */
[----:B------:R-:W1:Y:S02]  /*25b0*/  SYNCS.PHASECHK.TRANS64.TRYWAIT P0, [R0+URZ+0xd0], R5 ;  /* 0x0000d005000075a7 */ /* 0x000e6400080011ff */
[----:B-1----:R-:W-:Y:S05]  /*25c0*/  @!P0 BRA `(.L_x_41) ;  /* 0x0000008800e88947 */ /* 0x002fea0003800000 */
.L_x_136:
[----:B------:R-:W-:Y:S01]  /*25d0*/  ULEA UR5, UR6, UR37, 0x3 ;  /* 0x0000002506057291 */ /* 0x000fe2000f8e18ff */
[----:B------:R-:W-:Y:S02]  /*25e0*/  PRMT R4, RZ, 0x654, R4 ;  /* 0x00000654ff047816 */ /* 0x000fe40000000004 */
[----:B-1----:R-:W-:Y:S01]  /*25f0*/  SHF.L.U32 R5, R12, 0x1f, RZ ;  /* 0x0000001f0c057819 */ /* 0x002fe200000006ff */
[----:B------:R-:W-:Y:S01]  /*2600*/  UIADD3 UR4, UPT, UPT, UR5, 0x90, URZ ;  /* 0x0000009005047890 */ /* 0x000fe2000fffe0ff */
[----:B------:R1:W-:Y:S05]  /*2610*/  SYNCS.ARRIVE.TRANS64.RED.A1T0 RZ, [R4+URZ], RZ ;  /* 0x000000ff04ff79a7 */ /* 0x0003ea00081004ff */
[----:B------:R-:W-:Y:S01]  /*2620*/  IMAD.U32 R7, RZ, RZ, UR4 ;  /* 0x00000004ff077e24 */ /* 0x000fe2000f8e00ff */
[----:B------:R-:W2:Y:S04]  /*2630*/  SYNCS.PHASECHK.TRANS64.TRYWAIT P0, [UR5+0xa0], R5 ;  /* 0x0000a005ff0075a7 */ /* 0x000ea80008001105 */
[----:B------:R-:W-:Y:S01]  /*2640*/  PRMT R6, R2, 0x654, R7 ;  /* 0x0000065402067816 */ /* 0x000fe20000000007 */
[----:B-1----:R-:W-:Y:S01]  /*2650*/  @!P2 IMAD.MOV.U32 R4, RZ, RZ, 0x10 ;  /* 0x00000010ff04a424 */ /* 0x002fe200078e00ff */
[----:B--2---:R-:W-:Y:S06]  /*2660*/  @!P0 BRA `(.L_x_42) ;  /* 0x0000008800d48947 */ /* 0x004fec0003800000 */
.L_x_138:
[----:B------:R-:W-:Y:S01]  /*2670*/  ULEA UR4, UR6, UR37, 0x4 ;  /* 0x0000002506047291 */ /* 0x000fe2000f8e20ff */
[----:B------:R-:W-:Y:S01]  /*2680*/  SEL R3, R6, R3, !P2 ;  /* 0x0000000306037207 */ /* 0x000fe20005000000 */
[----:B------:R-:W-:Y:S01]  /*2690*/  UIADD3 UR5, UPT, UPT, UR5, 0x90, URZ ;  /* 0x0000009005057890 */ /* 0x000fe2000fffe0ff */
[----:B-1----:R-:W-:Y:S01]  /*26a0*/  LEA R0, R11, UR37, 0x3 ;  /* 0x000000250b007c11 */ /* 0x002fe2000f8e18ff */
[----:B------:R-:W-:Y:S01]  /*26b0*/  UIADD3 UR4, UPT, UPT, UR4, 0x100, URZ ;  /* 0x0000010004047890 */ /* 0x000fe2000fffe0ff */
[----:B------:R-:W-:Y:S01]  /*26c0*/  SHF.L.U32 R5, R10, 0x1f, RZ ;  /* 0x0000001f0a057819 */ /* 0x000fe200000006ff */
[----:B------:R1:W-:Y:S01]  /*26d0*/  @!P2 SYNCS.ARRIVE.TRANS64.RED RZ, [R3+URZ], R4 ;  /* 0x0000000403ffa9a7 */ /* 0x0003e200080004ff */
[----:B------:R-:W-:Y:S01]  /*26e0*/  UIADD3 UR6, UPT, UPT, UR6, 0x1, URZ ;  /* 0x0000000106067890 */ /* 0x000fe2000fffe0ff */
[----:B------:R-:W-:-:S03]  /*26f0*/  VIADD R8, R8, 0x1 ;  /* 0x0000000108087836 */ /* 0x000fc60000000000 */
[----:B------:R-:W-:Y:S02]  /*2700*/  UISETP.NE.AND UP0, UPT, UR6, 0x2, UPT ;  /* 0x000000020600788c */ /* 0x000fe4000bf05270 */
[----:B------:R-:W-:Y:S06]  /*2710*/  UGETNEXTWORKID.BROADCAST [UR4], [UR5] ;  /* 0x00000000040073ca */ /* 0x000fec0008000100 */
[----:B------:R-:W-:Y:S01]  /*2720*/  USEL UR4, URZ, 0x1, UP0 ;  /* 0x00000001ff047887 */ /* 0x000fe20008000000 */
[----:B------:R-:W-:Y:S01]  /*2730*/  ISETP.NE.AND P0, PT, R8, 0x2, PT ;  /* 0x000000020800780c */ /* 0x000fe20003f05270 */
[----:B------:R-:W-:Y:S01]  /*2740*/  USEL UR6, UR6, URZ, UP0 ;  /* 0x000000ff06067287 */ /* 0x000fe20008000000 */
[----:B------:R-:W2:Y:S03]  /*2750*/  SYNCS.PHASECHK.TRANS64.TRYWAIT P1, [R0+URZ+0x90], R5 ;  /* 0x00009005000075a7 */ /* 0x000ea600080211ff */
[----:B------:R-:W-:Y:S01]  /*2760*/  LOP3.LUT R12, R12, UR4, RZ, 0x3c, !PT ;  /* 0x000000040c0c7c12 */ /* 0x000fe2000f8e3cff */
[----:B-12---:R-:W-:Y:S07]  /*2770*/  @!P1 BRA `(.L_x_43) ;  /* 0x0000008800a89947 */ /* 0x006fee0003800000 */
.L_x_139:
[C---:B------:R-:W-:Y:S01]  /*2780*/  LEA R4, R11.reuse, UR37, 0x4 ;  /* 0x000000250b047c11 */ /* 0x040fe2000f8e20ff */
[----:B-1----:R-:W-:Y:S01]  /*2790*/  VIADD R0, R0, 0xa0 ;  /* 0x000000a000007836 */ /* 0x002fe20000000000 */
[----:B------:R-:W-:Y:S01]  /*27a0*/  SEL R8, R8, RZ, P0 ;  /* 0x000000ff08087207 */ /* 0x000fe20000000000 */
[----:B------:R-:W-:-:S03]  /*27b0*/  VIADD R11, R11, 0x1 ;  /* 0x000000010b0b7836 */ /* 0x000fc60000000000 */
[----:B------:R-:W1:Y:S01]  /*27c0*/  LDS.128 R4, [R4+0x100] ;  /* 0x0001000004047984 */ /* 0x000e620000000c00 */
[----:B------:R-:W-:Y:S02]  /*27d0*/  PRMT R0, RZ, 0x654, R0 ;  /* 0x00000654ff007816 */ /* 0x000fe40000000000 */
[C---:B------:R-:W-:Y:S01]  /*27e0*/  ISETP.NE.AND P1, PT, R11.reuse, 0x2, PT ;  /* 0x000000020b00780c */ /* 0x040fe20003f25270 */
[----:B------:R-:W-:Y:S01]  /*27f0*/  @!PT LDS RZ, [RZ] ;  /* 0x00000000fffff984 */ /* 0x000fe20000000800 */
[----:B------:R-:W-:Y:S01]  /*2800*/  @!PT LDS RZ, [RZ] ;  /* 0x00000000fffff984 */ /* 0x000fe20000000800 */
[----:B------:R-:W-:Y:S01]  /*2810*/  @!PT LDS RZ, [RZ] ;  /* 0x00000000fffff984 */ /* 0x000fe20000000800 */
[----:B------:R-:W-:Y:S01]  /*2820*/  @!PT LDS RZ, [RZ] ;  /* 0x00000000fffff984 */ /* 0x000fe20000000800 */
[----:B------:R2:W-:Y:S06]  /*2830*/  MEMBAR.ALL.CTA ;  /* 0x0000000000007992 */ /* 0x0005ec0000008000 */
[----:B--2---:R-:W2:Y:S01]  /*2840*/  FENCE.VIEW.ASYNC.S ;  /* 0x00000000000073c6 */ /* 0x004ea20000000000 */
[----:B------:R-:W-:Y:S01]  /*2850*/  SEL R11, R11, RZ, P1 ;  /* 0x000000ff0b0b7207 */ /* 0x000fe20000800000 */
[----:B--2---:R2:W-:Y:S01]  /*2860*/  SYNCS.ARRIVE.TRANS64.RED.A1T0 RZ, [R0+URZ], RZ ;  /* 0x000000ff00ff79a7 */ /* 0x0045e200081004ff */
[----:B-1----:R-:W-:-:S02]  /*2870*/  LOP3.LUT P3, RZ, R6, 0x1, RZ, 0xc0, !PT ;  /* 0x0000000106ff7812 */ /* 0x002fc4000786c0ff */
[----:B------:R-:W-:-:S04]  /*2880*/  SEL R5, RZ, 0x1, P1 ;  /* 0x00000001ff057807 */ /* 0x000fc80000800000 */
[----:B------:R-:W-:Y:S02]  /*2890*/  LOP3.LUT R10, R10, R5, RZ, 0x3c, !PT ;  /* 0x000000050a0a7212 */ /* 0x000fe400078e3cff */
[----:B--2---:R-:W-:-:S04]  /*28a0*/  SEL R0, RZ, 0x1, P0 ;  /* 0x00000001ff007807 */ /* 0x004fc80000000000 */
[----:B------:R-:W-:Y:S01]  /*28b0*/  LOP3.LUT R9, R9, R0, RZ, 0x3c, !PT ;  /* 0x0000000009097212 */ /* 0x000fe200078e3cff */
[----:B------:R-:W-:Y:S06]  /*28c0*/  @P3 BRA `(.L_x_44) ;  /* 0xfffffffc002c3947 */ /* 0x000fec000383ffff */
[----:B------:R-:W-:Y:S01]  /*28d0*/  ULEA UR5, UR6, UR37, 0x3 ;  /* 0x0000002506057291 */ /* 0x000fe2000f8e18ff */
[----:B------:R-:W-:-:S08]  /*28e0*/  SHF.L.U32 R3, R12, 0x1f, RZ ;  /* 0x0000001f0c037819 */ /* 0x000fd000000006ff */
[----:B------:R-:W1:Y:S02]  /*28f0*/  SYNCS.PHASECHK.TRANS64 P0, [UR5+0xa0], R3 ;  /* 0x0000a003ff0075a7 */ /* 0x000e640008001005 */
[----:B-1----:R-:W-:Y:S05]  /*2900*/  @P0 BRA `(.L_x_45) ;  /* 0x0000000000080947 */ /* 0x002fea0003800000 */
[----:B------:R-:W1:Y:S02]  /*2910*/  SYNCS.PHASECHK.TRANS64.TRYWAIT P0, [UR5+0xa0], R3 ;  /* 0x0000a003ff0075a7 */ /* 0x000e640008001105 */
[----:B-1----:R-:W-:Y:S05]  /*2920*/  @!P0 BRA `(.L_x_46) ;  /* 0x0000008800508947 */ /* 0x002fea0003800000 */
.L_x_45:
[----:B------:R-:W-:-:S04]  /*2930*/  UIADD3 UR4, UPT, UPT, UR6, 0x1, URZ ;  /* 0x0000000106047890 */ /* 0x000fc8000fffe0ff */
[----:B------:R-:W-:-:S04]  /*2940*/  UISETP.NE.AND UP0, UPT, UR4, 0x2, UPT ;  /* 0x000000020400788c */ /* 0x000fc8000bf05270 */
[----:B------:R-:W-:Y:S02]  /*2950*/  USEL UR7, URZ, 0x1, UP0 ;  /* 0x00000001ff077887 */ /* 0x000fe40008000000 */
[----:B------:R-:W-:-:S04]  /*2960*/  USEL UR4, UR4, URZ, UP0 ;  /* 0x000000ff04047287 */ /* 0x000fc80008000000 */
[----:B------:R-:W-:Y:S01]  /*2970*/  ULEA UR4, UR4, UR37, 0x3 ;  /* 0x0000002504047291 */ /* 0x000fe2000f8e18ff */
[----:B-1----:R-:W-:-:S04]  /*2980*/  LOP3.LUT R3, R12, UR7, RZ, 0x3c, !PT ;  /* 0x000000070c037c12 */ /* 0x002fc8000f8e3cff */
[----:B------:R-:W-:-:S04]  /*2990*/  SHF.L.U32 R0, R3, 0x1f, RZ ;  /* 0x0000001f03007819 */ /* 0x000fc800000006ff */
[----:B------:R-:W1:Y:S02]  /*29a0*/  SYNCS.PHASECHK.TRANS64 P0, [UR4+0xa0], R0 ;  /* 0x0000a000ff0075a7 */ /* 0x000e640008001004 */
[----:B-1----:R-:W-:Y:S05]  /*29b0*/  @P0 EXIT ;  /* 0x000000000000094d */ /* 0x002fea0003800000 */
[----:B------:R-:W-:Y:S02]  /*29c0*/  SHF.L.U32 R3, R3, 0x1f, RZ ;  /* 0x0000001f03037819 */ /* 0x000fe400000006ff */
[----:B------:R-:W-:-:S07]  /*29d0*/  MOV R0, UR4 ;  /* 0x0000000400007c02 */ /* 0x000fce0008000f00 */
.L_x_47:
[----:B-1----:R1:W2:Y:S02]  /*29e0*/  SYNCS.PHASECHK.TRANS64.TRYWAIT P0, [R0+URZ+0xa0], R3 ;  /* 0x0000a003000075a7 */ /* 0x0022a400080011ff */
[----:B--2---:R-:W-:Y:S05]  /*29f0*/  @!P0 NANOSLEEP.SYNCS 0x989680 ;  /* 0x009896800000895d */ /* 0x004fea0003900000 */
[----:B------:R-:W2:Y:S02]  /*2a00*/  @!P0 SYNCS.PHASECHK.TRANS64 P0, [R0+URZ+0xa0], R3 ;  /* 0x0000a003000085a7 */ /* 0x000ea400080010ff */
[----:B--2---:R-:W-:Y:S05]  /*2a10*/  @P0 EXIT ;  /* 0x000000000000094d */ /* 0x004fea0003800000 */
[----:B------:R-:W-:Y:S05]  /*2a20*/  BRA `(.L_x_47) ;  /* 0xfffffffc00ec7947 */ /* 0x000fea000383ffff */
.L_x_40:
[----:B------:R-:W-:-:S09]  /*2a30*/  UISETP.NE.AND UP1, UPT, UR8, URZ, UPT ;  /* 0x000000ff0800728c */ /* 0x000fd2000bf25270 */
[----:B------:R-:W-:Y:S05]  /*2a40*/  BRA.U UP1, `(.L_x_48) ;  /* 0x0000000d01347547 */ /* 0x000fea000b800000 */
[----:B------:R-:W-:Y:S01]  /*2a50*/  UMOV UR4, 0x40 ;  /* 0x0000004000047882 */ /* 0x000fe20000000000 */
[----:B------:R-:W-:Y:S01]  /*2a60*/  NOP ;  /* 0x0000000000007918 */ /* 0x000fe20000000000 */
[----:B------:R-:W-:Y:S01]  /*2a70*/  ULEA UR4, UR37, UR4, 0x18 ;  /* 0x0000000425047291 */ /* 0x000fe2000f8ec0ff */
[----:B------:R-:W-:Y:S02]  /*2a80*/  UMOV UR5, 0x400 ;  /* 0x0000040000057882 */ /* 0x000fe40000000000 */
[----:B------:R-:W-:-:S06]  /*2a90*/  ULEA UR37, UR37, UR5, 0x18 ;  /* 0x0000000525257291 */ /* 0x000fcc000f8ec0ff */
[----:B------:R-:W1:Y:S02]  /*2aa0*/  LDS.U8 R0, [UR4+0x1c] ;  /* 0x00001c04ff007984 */ /* 0x000e640008000000 */
[----:B-1----:R-:W-:-:S13]  /*2ab0*/  ISETP.NE.AND P0, PT, R0, RZ, PT ;  /* 0x000000ff0000720c */ /* 0x002fda0003f05270 */
[----:B------:R-:W-:Y:S05]  /*2ac0*/  @P0 BRA `(.L_x_49) ;  /* 0x0000000000580947 */ /* 0x000fea0003800000 */
[----:B------:R-:W-:-:S13]  /*2ad0*/  ELECT P0, URZ, PT ;  /* 0x0000000000ff782f */ /* 0x000fda0003800000 */
[----:B------:R-:W-:Y:S05]  /*2ae0*/  @!P0 BRA `(.L_x_50) ;  /* 0x0000000000608947 */ /* 0x000fea0003800000 */
[----:B------:R-:W-:Y:S01]  /*2af0*/  UMOV UR5, 0x10 ;  /* 0x0000001000057882 */ /* 0x000fe20000000000 */
[----:B------:R-:W-:Y:S01]  /*2b00*/  HFMA2 R0, -RZ, RZ, 0, 5.9604644775390625e-08 ;  /* 0x00000001ff007431 */ /* 0x000fe200000001ff */
[----:B------:R-:W-:-:S03]  /*2b10*/  MOV R2, 0xffff ;  /* 0x0000ffff00027802 */ /* 0x000fc60000000f00 */
[----:B------:R-:W-:Y:S04]  /*2b20*/  DEPBAR.LE SB1, 0x36 ;  /* 0x00009d800000791a */ /* 0x000fe80000000000 */
[----:B------:R-:W1:Y:S02]  /*2b30*/  UTCATOMSWS.FIND_AND_SET.ALIGN UP0, UR5, UR5 ;  /* 0x00000005000575e3 */ /* 0x000e640008000800 */
[----:B-1----:R-:W-:Y:S01]  /*2b40*/  MOV R3, UR5 ;  /* 0x0000000500037c02 */ /* 0x002fe20008000f00 */
[----:B------:R-:W-:Y:S06]  /*2b50*/  BRA.U UP0, `(.L_x_51) ;  /* 0x0000000100187547 */ /* 0x000fec000b800000 */
.L_x_52:
[----:B------:R-:W-:Y:S05]  /*2b60*/  NANOSLEEP 0x64 ;  /* 0x000000640000795d */ /* 0x000fea0003800000 */
[----:B------:R-:W-:-:S05]  /*2b70*/  UMOV UR5, 0x10 ;  /* 0x0000001000057882 */ /* 0x000fca0000000000 */
[----:B------:R-:W-:Y:S04]  /*2b80*/  DEPBAR.LE SB1, 0x36 ;  /* 0x00009d800000791a */ /* 0x000fe80000000000 */
[----:B------:R-:W1:Y:S02]  /*2b90*/  UTCATOMSWS.FIND_AND_SET.ALIGN UP0, UR5, UR5 ;  /* 0x00000005000575e3 */ /* 0x000e640008000800 */
[----:B-1----:R-:W-:Y:S01]  /*2ba0*/  MOV R3, UR5 ;  /* 0x0000000500037c02 */ /* 0x002fe20008000f00 */
[----:B------:R-:W-:Y:S05]  /*2bb0*/  BRA.U !UP0, `(.L_x_52) ;  /* 0xfffffffd08e87547 */ /* 0x000fea000b83ffff */
.L_x_51:
[-C--:B------:R-:W-:Y:S02]  /*2bc0*/  SHF.L.U32 R2, R2, R3.reuse, RZ ;  /* 0x0000000302027219 */ /* 0x080fe400000006ff */
[----:B------:R-:W-:Y:S01]  /*2bd0*/  SHF.L.U32 R0, R0, R3, RZ ;  /* 0x0000000300007219 */ /* 0x000fe200000006ff */
[----:B------:R-:W-:Y:S02]  /*2be0*/  IMAD.SHL.U32 R3, R3, 0x20, RZ ;  /* 0x0000002003037824 */ /* 0x000fe400078e00ff */
[----:B------:R1:W-:Y:S04]  /*2bf0*/  ATOMS.OR RZ, [UR4+0x14], R2 ;  /* 0x00001402ffff798c */ /* 0x0003e8000b000004 */
[----:B------:R1:W-:Y:S04]  /*2c00*/  ATOMS.OR RZ, [UR4+0x18], R0 ;  /* 0x00001800ffff798c */ /* 0x0003e8000b000004 */
[----:B------:R1:W-:Y:S01]  /*2c10*/  STS [UR37+0x120], R3 ;  /* 0x00012003ff007988 */ /* 0x0003e20008000825 */
[----:B------:R-:W-:Y:S05]  /*2c20*/  BRA `(.L_x_50) ;  /* 0x0000000000107947 */ /* 0x000fea0003800000 */
.L_x_49:
[----:B------:R-:W-:Y:S02]  /*2c30*/  MOV R0, 0xffffffff ;  /* 0xffffffff00007802 */ /* 0x000fe40000000f00 */
[----:B------:R-:W-:-:S03]  /*2c40*/  MOV R2, 0x2c70 ;  /* 0x00002c7000027802 */ /* 0x000fc60000000f00 */
[----:B------:R1:W-:Y:S04]  /*2c50*/  STS [UR37+0x120], R0 ;  /* 0x00012000ff007988 */ /* 0x0003e80008000825 */
[----:B-1-3-5:R-:W-:Y:S05]  /*2c60*/  CALL.REL.NOINC `($__internal_1_$__cuda_sm10x_tcgen05_guardrail_trap_phase_invalid_during_alloc) ;  /* 0x0000008c00647944 */ /* 0x02afea0003c00000 */
.L_x_50:
[----:B------:R-:W-:Y:S05]  /*2c70*/  WARPSYNC.ALL ;  /* 0x0000000000007948 */ /* 0x000fea0003800000 */
[----:B------:R-:W2:Y:S01]  /*2c80*/  S2UR UR6, SR_CgaCtaId ;  /* 0x00000000000679c3 */ /* 0x000ea20000008800 */
[----:B------:R-:W-:Y:S01]  /*2c90*/  UMOV UR4, 0x400 ;  /* 0x0000040000047882 */ /* 0x000fe20000000000 */
[----:B------:R-:W-:-:S06]  /*2ca0*/  NOP ;  /* 0x0000000000007918 */ /* 0x000fcc0000000000 */
[----:B------:R-:W-:Y:S06]  /*2cb0*/  BAR.ARV 0x6, 0xa0 ;  /* 0x0182800000007b1d */ /* 0x000fec0000002000 */
[----:B------:R-:W4:Y:S01]  /*2cc0*/  LDCU UR7, c[0x0][0x38c] ;  /* 0x00007180ff0777ac */ /* 0x000f220008000800 */
[----:B------:R-:W-:Y:S01]  /*2cd0*/  IMAD.MOV.U32 R11, RZ, RZ, 0x1 ;  /* 0x00000001ff0b7424 */ /* 0x000fe200078e00ff */
[----:B------:R-:W-:Y:S01]  /*2ce0*/  CS2R R8, SRZ ;  /* 0x0000000000087805 */ /* 0x000fe2000001ff00 */
[----:B------:R-:W-:Y:S01]  /*2cf0*/  IMAD.MOV.U32 R10, RZ, RZ, RZ ;  /* 0x000000ffff0a7224 */ /* 0x000fe200078e00ff */
[----:B------:R-:W-:Y:S01]  /*2d00*/  UMOV UR18, URZ ;  /* 0x000000ff00127c82 */ /* 0x000fe20008000000 */
[----:B------:R-:W-:Y:S01]  /*2d10*/  UMOV UR17, URZ ;  /* 0x000000ff00117c82 */ /* 0x000fe20008000000 */
[----:B------:R-:W-:Y:S01]  /*2d20*/  UMOV UR22, 0x0 ;  /* 0x0000000000167882 */ /* 0x000fe20000000000 */
[----:B------:R-:W-:Y:S01]  /*2d30*/  UMOV UR23, 0x8400490 ;  /* 0x0840049000177882 */ /* 0x000fe20000000000 */
[----:B------:R-:W-:Y:S01]  /*2d40*/  UMOV UR20, 0x0 ;  /* 0x0000000000147882 */ /* 0x000fe20000000000 */
[----:B------:R-:W-:Y:S01]  /*2d50*/  UMOV UR21, 0x8400490 ;  /* 0x0840049000157882 */ /* 0x000fe20000000000 */
[----:B--2---:R-:W-:Y:S01]  /*2d60*/  ULEA UR6, UR6, UR4, 0x18 ;  /* 0x0000000406067291 */ /* 0x004fe2000f8ec0ff */
[----:B------:R-:W2:Y:S03]  /*2d70*/  LDCU UR4, c[0x0][0x38c] ;  /* 0x00007180ff0477ac */ /* 0x000ea60008000800 */
[----:B------:R-:W-:-:S02]  /*2d80*/  UIADD3 UR11, UPT, UPT, UR6, 0xc400, URZ ;  /* 0x0000c400060b7890 */ /* 0x000fc4000fffe0ff */
[----:B----4-:R-:W-:-:S03]  /*2d90*/  UIADD3 UR7, UPT, UPT, UR7, 0x3f, URZ ;  /* 0x0000003f07077890 */ /* 0x010fc6000fffe0ff */
[----:B-1----:R-:W1:Y:S01]  /*2da0*/  LDS R0, [UR6+0x120] ;  /* 0x00012006ff007984 */ /* 0x002e620008000800 */
[----:B------:R-:W-:Y:S02]  /*2db0*/  UIADD3 UR12, UPT, UPT, UR6, 0x14400, URZ ;  /* 0x00014400060c7890 */ /* 0x000fe4000fffe0ff */
[----:B------:R-:W-:Y:S02]  /*2dc0*/  USHF.R.S32.HI UR5, URZ, 0x1f, UR7 ;  /* 0x0000001fff057899 */ /* 0x000fe40008011407 */
[----:B------:R-:W-:Y:S02]  /*2dd0*/  USHF.R.U32.HI UR11, URZ, 0x4, UR11 ;  /* 0x00000004ff0b7899 */ /* 0x000fe4000801160b */
[----:B------:R-:W-:Y:S02]  /*2de0*/  ULEA.HI UR5, UR5, UR7, URZ, 0x6 ;  /* 0x0000000705057291 */ /* 0x000fe4000f8f30ff */
[----:B------:R-:W-:Y:S02]  /*2df0*/  USHF.R.U32.HI UR12, URZ, 0x4, UR12 ;  /* 0x00000004ff0c7899 */ /* 0x000fe4000801160c */
[----:B------:R-:W-:-:S02]  /*2e00*/  USHF.R.S32.HI UR5, URZ, 0x6, UR5 ;  /* 0x00000006ff057899 */ /* 0x000fc40008011405 */
[----:B------:R-:W-:Y:S02]  /*2e10*/  ULOP3.LUT UR11, UR11, 0x3fff, URZ, 0xc0, !UPT ;  /* 0x00003fff0b0b7892 */ /* 0x000fe4000f8ec0ff */
[----:B------:R-:W-:Y:S02]  /*2e20*/  UISETP.LT.AND UP0, UPT, UR5, 0x1, UPT ;  /* 0x000000010500788c */ /* 0x000fe4000bf01270 */
[----:B------:R-:W-:Y:S02]  /*2e30*/  ULOP3.LUT UR12, UR12, 0x3fff, URZ, 0xc0, !UPT ;  /* 0x00003fff0c0c7892 */ /* 0x000fe4000f8ec0ff */
[----:B------:R-:W-:Y:S02]  /*2e40*/  USEL UR10, UR5, 0x1, !UP0 ;  /* 0x00000001050a7887 */ /* 0x000fe4000c000000 */
[----:B------:R-:W-:Y:S02]  /*2e50*/  ULOP3.LUT UR11, UR11, 0x10000, URZ, 0xfc, !UPT ;  /* 0x000100000b0b7892 */ /* 0x000fe4000f8efcff */
[----:B------:R-:W-:-:S02]  /*2e60*/  ULOP3.LUT UR12, UR12, 0x10000, URZ, 0xfc, !UPT ;  /* 0x000100000c0c7892 */ /* 0x000fc4000f8efcff */
[----:B------:R-:W-:Y:S02]  /*2e70*/  UIADD3 UR10, UPT, UPT, -UR10, URZ, URZ ;  /* 0x000000ff0a0a7290 */ /* 0x000fe4000fffe1ff */
[----:B--2---:R-:W-:Y:S01]  /*2e80*/  UISETP.GE.AND UP3, UPT, UR4, 0x1, UPT ;  /* 0x000000010400788c */ /* 0x004fe2000bf66270 */
[----:B-1----:R-:W-:-:S15]  /*2e90*/  R2UR UR19, R0 ;  /* 0x00000000001372ca */ /* 0x002fde00000e0000 */
.L_x_59:
[----:B------:R-:W-:Y:S02]  /*2ea0*/  LEA R0, R10, UR6, 0x3 ;  /* 0x000000060a007c11 */ /* 0x000fe4000f8e18ff */
[----:B------:R-:W-:Y:S02]  /*2eb0*/  SHF.L.U32 R5, R9, 0x1f, RZ ;  /* 0x0000001f09057819 */ /* 0x000fe400000006ff */
[----:B------:R-:W-:Y:S01]  /*2ec0*/  PLOP3.LUT P0, PT, PT, PT, UP3, 0x80, 0x8 ;  /* 0x000000000008781c */ /* 0x000fe20003f0f038 */
[----:B------:R-:W-:Y:S01]  /*2ed0*/  VIADD R3, R0, 0xa0 ;  /* 0x000000a000037836 */ /* 0x000fe20000000000 */
[----:B-1----:R-:W1:Y:S02]  /*2ee0*/  SYNCS.PHASECHK.TRANS64.TRYWAIT P1, [R0+URZ+0x90], R5 ;  /* 0x00009005000075a7 */ /* 0x002e6400080211ff */
[----:B-1--4-:R-:W-:Y:S09]  /*2ef0*/  @!P1 BRA `(.L_x_53) ;  /* 0x0000008000f49947 */ /* 0x012ff20003800000 */
.L_x_141:
[----:B------:R-:W-:Y:S01]  /*2f00*/  LEA R4, R10, UR6, 0x4 ;  /* 0x000000060a047c11 */ /* 0x000fe2000f8e20ff */
[----:B------:R-:W-:Y:S01]  /*2f10*/  @UP3 ULEA UR4, UR17, UR6, 0x3 ;  /* 0x0000000611043291 */ /* 0x000fe2000f8e18ff */
[----:B------:R-:W-:Y:S01]  /*2f20*/  PLOP3.LUT P2, PT, PT, PT, PT, 0x80, 0x8 ;  /* 0x000000000008781c */ /* 0x000fe20003f4f070 */
[----:B------:R-:W-:Y:S01]  /*2f30*/  ULEA UR8, UR18, UR6, 0x3 ;  /* 0x0000000612087291 */ /* 0x000fe2000f8e18ff */
[----:B------:R-:W-:Y:S01]  /*2f40*/  PRMT R3, RZ, 0x654, R3 ;  /* 0x00000654ff037816 */ /* 0x000fe20000000003 */
[----:B------:R-:W-:Y:S01]  /*2f50*/  ULEA UR9, UR18, UR19, 0x8 ;  /* 0x0000001312097291 */ /* 0x000fe2000f8e40ff */
[----:B-1----:R-:W1:Y:S01]  /*2f60*/  LDS.128 R4, [R4+0x100] ;  /* 0x0001000004047984 */ /* 0x002e620000000c00 */
[----:B------:R-:W-:Y:S02]  /*2f70*/  @P0 SHF.L.U32 R2, R8, 0x1f, RZ ;  /* 0x0000001f08020819 */ /* 0x000fe400000006ff */
[----:B------:R-:W-:Y:S01]  /*2f80*/  SHF.L.U32 R0, R11, 0x1f, RZ ;  /* 0x0000001f0b007819 */ /* 0x000fe200000006ff */
[----:B------:R-:W-:Y:S01]  /*2f90*/  @!PT LDS RZ, [RZ] ;  /* 0x00000000fffff984 */ /* 0x000fe20000000800 */
[----:B------:R-:W-:Y:S01]  /*2fa0*/  @!PT LDS RZ, [RZ] ;  /* 0x00000000fffff984 */ /* 0x000fe20000000800 */
[----:B------:R-:W-:Y:S01]  /*2fb0*/  @!PT LDS RZ, [RZ] ;  /* 0x00000000fffff984 */ /* 0x000fe20000000800 */
[----:B------:R-:W-:Y:S01]  /*2fc0*/  @!PT LDS RZ, [RZ] ;  /* 0x00000000fffff984 */ /* 0x000fe20000000800 */
[----:B------:R2:W-:Y:S06]  /*2fd0*/  MEMBAR.ALL.CTA ;  /* 0x0000000000007992 */ /* 0x0005ec0000008000 */
[----:B--2---:R-:W2:Y:S02]  /*2fe0*/  FENCE.VIEW.ASYNC.S ;  /* 0x00000000000073c6 */ /* 0x004ea40000000000 */
[----:B--2---:R2:W-:Y:S01]  /*2ff0*/  SYNCS.ARRIVE.TRANS64.RED.A1T0 RZ, [R3+URZ], RZ ;  /* 0x000000ff03ff79a7 */ /* 0x0045e200081004ff */
[----:B------:R2:W4:Y:S01]  /*3000*/  @P0 SYNCS.PHASECHK.TRANS64.TRYWAIT P2, [UR4], R2 ;  /* 0x00000002ff0005a7 */ /* 0x0005220008041104 */
[----:B-1----:R-:W-:Y:S01]  /*3010*/  LOP3.LUT P1, RZ, R6, 0x1, RZ, 0xc0, !PT ;  /* 0x0000000106ff7812 */ /* 0x002fe2000782c0ff */
[----:B------:R-:W1:Y:S02]  /*3020*/  SYNCS.PHASECHK.TRANS64.TRYWAIT P0, [UR8+0xc0], R0 ;  /* 0x0000c000ff0075a7 */ /* 0x000e640008001108 */
[----:B-12-4-:R-:W-:Y:S10]  /*3030*/  @!P0 BRA `(.L_x_54) ;  /* 0x0000008000b88947 */ /* 0x016ff40003800000 */
.L_x_143:
[----:B------:R-:W-:Y:S01]  /*3040*/  IADD3 R10, PT, PT, R10, 0x1, RZ ;  /* 0x000000010a0a7810 */ /* 0x000fe20007ffe0ff */
[----:B------:R-:W-:Y:S06]  /*3050*/  BRA.U !UP3, `(.L_x_55) ;  /* 0x000000010b987547 */ /* 0x000fec000b800000 */
[----:B------:R-:W-:Y:S01]  /*3060*/  UPLOP3.LUT UP4, UPT, UPT, UPT, UPT, 0x40, 0x4 ;  /* 0x000000000004789c */ /* 0x000fe20003f8e870 */
[----:B------:R-:W-:Y:S01]  /*3070*/  UMOV UR16, UR10 ;  /* 0x0000000a00107c82 */ /* 0x000fe20008000000 */
[----:B------:R-:W-:Y:S01]  /*3080*/  UMOV UR15, UR5 ;  /* 0x00000005000f7c82 */ /* 0x000fe20008000000 */
[----:B------:R-:W-:-:S08]  /*3090*/  UMOV UR14, UR17 ;  /* 0x00000011000e7c82 */ /* 0x000fd00008000000 */
.L_x_58:
[----:B------:R-:W-:Y:S02]  /*30a0*/  UIADD3 UR16, UPT, UPT, UR16, 0x1, URZ ;  /* 0x0000000110107890 */ /* 0x000fe4000fffe0ff */
[----:B--2---:R-:W-:Y:S02]  /*30b0*/  ULEA UR7, UR14, UR6, 0x3 ;  /* 0x000000060e077291 */ /* 0x004fe4000f8e18ff */
[----:B------:R-:W-:Y:S01]  /*30c0*/  UISETP.NE.AND UP0, UPT, UR16, URZ, UPT ;  /* 0x000000ff1000728c */ /* 0x000fe2000bf05270 */
[----:B----4-:R-:W-:Y:S10]  /*30d0*/  @P2 BRA `(.L_x_56) ;  /* 0x00000000000c2947 */ /* 0x010ff40003800000 */
[----:B-1----:R-:W-:Y:S04]  /*30e0*/  SHF.L.U32 R3, R8, 0x1f, RZ ;  /* 0x0000001f08037819 */ /* 0x002fe800000006ff */
[----:B------:R-:W1:Y:S02]  /*30f0*/  SYNCS.PHASECHK.TRANS64.TRYWAIT P0, [UR7], R3 ;  /* 0x00000003ff0075a7 */ /* 0x000e640008001107 */
[----:B-1----:R-:W-:Y:S05]  /*3100*/  @!P0 BRA `(.L_x_57) ;  /* 0x00000080009c8947 */ /* 0x002fea0003800000 */
.L_x_56:
[----:B------:R-:W-:Y:S01]  /*3110*/  UISETP.NE.AND UP1, UPT, UR15, 0x1, UPT ;  /* 0x000000010f00788c */ /* 0x000fe2000bf25270 */
[----:B------:R-:W-:Y:S01]  /*3120*/  PLOP3.LUT P2, PT, PT, PT, PT, 0x80, 0x8 ;  /* 0x000000000008781c */ /* 0x000fe20003f4f070 */
[----:B------:R-:W-:Y:S02]  /*3130*/  UIADD3 UR17, UPT, UPT, UR14, 0x1, URZ ;  /* 0x000000010e117890 */ /* 0x000fe4000fffe0ff */
[----:B------:R-:W-:Y:S02]  /*3140*/  ULEA UR24, UR14, UR12, 0xa ;  /* 0x0000000c0e187291 */ /* 0x000fe4000f8e50ff */
[----:B------:R-:W-:Y:S01]  /*3150*/  UISETP.NE.AND UP2, UPT, UR17, 0x4, UPT ;  /* 0x000000041100788c */ /* 0x000fe2000bf45270 */
[----:B------:R-:W-:Y:S01]  /*3160*/  PLOP3.LUT P0, PT, PT, PT, UP1, 0x80, 0x8 ;  /* 0x000000000008781c */ /* 0x000fe20003f0f018 */
[----:B------:R-:W-:Y:S02]  /*3170*/  ULEA UR26, UR14, UR11, 0x9 ;  /* 0x0000000b0e1a7291 */ /* 0x000fe4000f8e48ff */
[----:B------:R-:W-:Y:S02]  /*3180*/  USEL UR13, URZ, 0x1, UP2 ;  /* 0x00000001ff0d7887 */ /* 0x000fe40009000000 */
[----:B------:R-:W-:Y:S02]  /*3190*/  USEL UR17, UR17, URZ, UP2 ;  /* 0x000000ff11117287 */ /* 0x000fe40009000000 */
[----:B------:R-:W-:Y:S02]  /*31a0*/  UIADD3 UR30, UPT, UPT, UR24, 0x2, URZ ;  /* 0x00000002181e7890 */ /* 0x000fe4000fffe0ff */
[----:B------:R-:W-:Y:S01]  /*31b0*/  @UP1 ULEA UR4, UR17, UR6, 0x3 ;  /* 0x0000000611041291 */ /* 0x000fe2000f8e18ff */
[----:B------:R-:W-:Y:S01]  /*31c0*/  LOP3.LUT R8, R8, UR13, RZ, 0x3c, !PT ;  /* 0x0000000d08087c12 */ /* 0x000fe2000f8e3cff */
[----:B------:R-:W-:Y:S02]  /*31d0*/  UIADD3 UR28, UPT, UPT, UR26, 0x2, URZ ;  /* 0x000000021a1c7890 */ /* 0x000fe4000fffe0ff */
[----:B------:R-:W-:Y:S01]  /*31e0*/  UIADD3 UR7, UPT, UPT, UR7, 0x20, URZ ;  /* 0x0000002007077890 */ /* 0x000fe2000fffe0ff */
[----:B-1----:R-:W-:Y:S01]  /*31f0*/  @P0 SHF.L.U32 R0, R8, 0x1f, RZ ;  /* 0x0000001f08000819 */ /* 0x002fe200000006ff */
[----:B------:R-:W-:Y:S01]  /*3200*/  UMOV UR25, 0x80004020 ;  /* 0x8000402000197882 */ /* 0x000fe20000000000 */
[----:B------:R-:W-:Y:S01]  /*3210*/  UMOV UR27, 0x80004020 ;  /* 0x80004020001b7882 */ /* 0x000fe20000000000 */
[----:B------:R-:W-:Y:S01]  /*3220*/  UMOV UR31, 0x80004020 ;  /* 0x80004020001f7882 */ /* 0x000fe20000000000 */
[----:B------:R2:W4:Y:S01]  /*3230*/  @P0 SYNCS.PHASECHK.TRANS64.TRYWAIT P2, [UR4], R0 ;  /* 0x00000000ff0005a7 */ /* 0x0005220008041104 */
[----:B------:R-:W-:Y:S01]  /*3240*/  UIADD3 UR15, UPT, UPT, UR15, -0x1, URZ ;  /* 0xffffffff0f0f7890 */ /* 0x000fe2000fffe0ff */
[----:B------:R2:W-:Y:S01]  /*3250*/  UTCQMMA gdesc[UR26], gdesc[UR24], tmem[UR9], tmem[UR22], idesc[UR23], UP4 ;  /* 0x00ff16181a0075ea */ /* 0x0005e2000a000309 */
[----:B------:R-:W-:Y:S01]  /*3260*/  UPLOP3.LUT UP4, UPT, UPT, UPT, UPT, 0x80, 0x8 ;  /* 0x000000000008789c */ /* 0x000fe20003f8f070 */
[----:B------:R-:W-:Y:S01]  /*3270*/  UMOV UR29, 0x80004020 ;  /* 0x80004020001d7882 */ /* 0x000fe20000000000 */
[----:B------:R-:W-:Y:S01]  /*3280*/  UMOV UR14, UR17 ;  /* 0x00000011000e7c82 */ /* 0x000fe20008000000 */
[----:B------:R2:W-:Y:S01]  /*3290*/  UTCQMMA gdesc[UR28], gdesc[UR30], tmem[UR9], tmem[UR20], idesc[UR21], UPT ;  /* 0x00ff141e1c0075ea */ /* 0x0005e2000b800309 */
[----:B------:R2:W-:Y:S01]  /*32a0*/  UTCBAR [UR7], URZ ;  /* 0x000000ff070073e9 */ /* 0x0005e200080000ff */
[----:B------:R-:W-:Y:S06]  /*32b0*/  BRA.U UP0, `(.L_x_58) ;  /* 0xfffffffd00787547 */ /* 0x000fec000b83ffff */
.L_x_55:
[----:B------:R-:W-:Y:S01]  /*32c0*/  UIADD3 UR18, UPT, UPT, UR18, 0x1, URZ ;  /* 0x0000000112127890 */ /* 0x000fe2000fffe0ff */
[C---:B------:R-:W-:Y:S01]  /*32d0*/  ISETP.NE.AND P0, PT, R10.reuse, 0x2, PT ;  /* 0x000000020a00780c */ /* 0x040fe20003f05270 */
[----:B------:R-:W-:Y:S02]  /*32e0*/  UIADD3 UR8, UPT, UPT, UR8, 0xb0, URZ ;  /* 0x000000b008087890 */ /* 0x000fe4000fffe0ff */
[----:B------:R-:W-:Y:S01]  /*32f0*/  UISETP.NE.AND UP0, UPT, UR18, 0x2, UPT ;  /* 0x000000021200788c */ /* 0x000fe2000bf05270 */
[----:B-12---:R-:W-:Y:S02]  /*3300*/  SEL R0, RZ, 0x1, P0 ;  /* 0x00000001ff007807 */ /* 0x006fe40000000000 */
[----:B------:R-:W-:Y:S01]  /*3310*/  SEL R10, R10, RZ, P0 ;  /* 0x000000ff0a0a7207 */ /* 0x000fe20000000000 */
[----:B------:R-:W-:Y:S01]  /*3320*/  USEL UR4, URZ, 0x1, UP0 ;  /* 0x00000001ff047887 */ /* 0x000fe20008000000 */
[----:B------:R-:W-:Y:S01]  /*3330*/  LOP3.LUT R9, R9, R0, RZ, 0x3c, !PT ;  /* 0x0000000009097212 */ /* 0x000fe200078e3cff */
[----:B------:R-:W-:Y:S01]  /*3340*/  USEL UR18, UR18, URZ, UP0 ;  /* 0x000000ff12127287 */ /* 0x000fe20008000000 */
[----:B------:R1:W-:Y:S03]  /*3350*/  UTCBAR [UR8], URZ ;  /* 0x000000ff080073e9 */ /* 0x0003e600080000ff */
[----:B------:R-:W-:Y:S01]  /*3360*/  LOP3.LUT R11, R11, UR4, RZ, 0x3c, !PT ;  /* 0x000000040b0b7c12 */ /* 0x000fe2000f8e3cff */
[----:B------:R-:W-:Y:S07]  /*3370*/  @P1 BRA `(.L_x_59) ;  /* 0xfffffff800c81947 */ /* 0x000fee000383ffff */
[----:B------:R-:W2:Y:S01]  /*3380*/  S2UR UR4, SR_CgaCtaId ;  /* 0x00000000000479c3 */ /* 0x000ea20000008800 */
[----:B------:R-:W-:Y:S01]  /*3390*/  ELECT P0, URZ, PT ;  /* 0x0000000000ff782f */ /* 0x000fe20003800000 */
[----:B------:R-:W-:Y:S01]  /*33a0*/  IMAD.MOV.U32 R0, RZ, RZ, 0x1 ;  /* 0x00000001ff007424 */ /* 0x000fe200078e00ff */
[----:B------:R-:W-:Y:S01]  /*33b0*/  UIADD3 UR6, UPT, UPT, UR6, 0xc0, URZ ;  /* 0x000000c006067890 */ /* 0x000fe2000fffe0ff */
[----:B------:R-:W-:Y:S01]  /*33c0*/  SHF.L.U32 R3, R11, 0x1f, RZ ;  /* 0x0000001f0b037819 */ /* 0x000fe200000006ff */
[----:B------:R-:W-:-:S03]  /*33d0*/  UMOV UR5, 0x40 ;  /* 0x0000004000057882 */ /* 0x000fc60000000000 */
[----:B------:R-:W-:Y:S01]  /*33e0*/  UVIRTCOUNT.DEALLOC.SMPOOL 0x80 ;  /* 0x000000800000784c */ /* 0x000fe20000000000 */
[----:B--2---:R-:W-:Y:S02]  /*33f0*/  ULEA UR4, UR4, UR5, 0x18 ;  /* 0x0000000504047291 */ /* 0x004fe4000f8ec0ff */
[----:B------:R-:W-:-:S07]  /*3400*/  ULEA UR5, UR18, UR6, 0x3 ;  /* 0x0000000612057291 */ /* 0x000fce000f8e18ff */
[----:B------:R2:W-:Y:S02]  /*3410*/  @P0 STS.U8 [UR4+0x1c], R0 ;  /* 0x00001c00ff000988 */ /* 0x0005e40008000004 */
[----:B------:R-:W3:Y:S02]  /*3420*/  SYNCS.PHASECHK.TRANS64.TRYWAIT P0, [UR5], R3 ;  /* 0x00000003ff0075a7 */ /* 0x000ee40008001105 */
[----:B--23--:R-:W-:Y:S05]  /*3430*/  @!P0 BRA `(.L_x_60) ;  /* 0x0000007c00e88947 */ /* 0x00cfea0003800000 */
.L_x_146:
[----:B------:R-:W-:-:S04]  /*3440*/  UIADD3 UR7, UPT, UPT, UR18, 0x1, URZ ;  /* 0x0000000112077890 */ /* 0x000fc8000fffe0ff */
[----:B------:R-:W-:-:S04]  /*3450*/  UISETP.NE.AND UP0, UPT, UR7, 0x2, UPT ;  /* 0x000000020700788c */ /* 0x000fc8000bf05270 */
[----:B------:R-:W-:Y:S02]  /*3460*/  USEL UR5, URZ, 0x1, UP0 ;  /* 0x00000001ff057887 */ /* 0x000fe40008000000 */
[----:B------:R-:W-:-:S04]  /*3470*/  USEL UR7, UR7, URZ, UP0 ;  /* 0x000000ff07077287 */ /* 0x000fc80008000000 */
[----:B------:R-:W-:Y:S01]  /*3480*/  ULEA UR7, UR7, UR6, 0x3 ;  /* 0x0000000607077291 */ /* 0x000fe2000f8e18ff */
[----:B--2---:R-:W-:-:S04]  /*3490*/  LOP3.LUT R3, R11, UR5, RZ, 0x3c, !PT ;  /* 0x000000050b037c12 */ /* 0x004fc8000f8e3cff */
[----:B------:R-:W-:-:S04]  /*34a0*/  SHF.L.U32 R3, R3, 0x1f, RZ ;  /* 0x0000001f03037819 */ /* 0x000fc800000006ff */
[----:B------:R-:W2:Y:S02]  /*34b0*/  SYNCS.PHASECHK.TRANS64.TRYWAIT P0, [UR7], R3 ;  /* 0x00000003ff0075a7 */ /* 0x000ea40008001107 */
[----:B--2---:R-:W-:Y:S05]  /*34c0*/  @!P0 BRA `(.L_x_61) ;  /* 0x0000007c00dc8947 */ /* 0x004fea0003800000 */
.L_x_148:
[----:B------:R-:W-:Y:S01]  /*34d0*/  NOP ;  /* 0x0000000000007918 */ /* 0x000fe20000000000 */
[----:B--2---:R-:W2:Y:S01]  /*34e0*/  LDS R0, [UR4+0x14] ;  /* 0x00001404ff007984 */ /* 0x004ea20008000800 */
[----:B------:R-:W-:Y:S01]  /*34f0*/  ULOP3.LUT UR6, UR19, 0xffff, URZ, 0xc0, !UPT ;  /* 0x0000ffff13067892 */ /* 0x000fe2000f8ec0ff */
[----:B-1----:R-:W-:Y:S01]  /*3500*/  UMOV UR8, 0xffff ;  /* 0x0000ffff00087882 */ /* 0x002fe20000000000 */
[----:B------:R-:W-:Y:S02]  /*3510*/  UMOV UR5, 0x1 ;  /* 0x0000000100057882 */ /* 0x000fe40000000000 */
[----:B------:R-:W-:-:S04]  /*3520*/  USHF.R.U32.HI UR6, URZ, 0x5, UR6 ;  /* 0x00000005ff067899 */ /* 0x000fc80008011606 */
[----:B------:R-:W-:Y:S02]  /*3530*/  USHF.L.U32 UR8, UR8, UR6, URZ ;  /* 0x0000000608087299 */ /* 0x000fe400080006ff */
[----:B------:R-:W-:-:S04]  /*3540*/  USHF.L.U32 UR5, UR5, UR6, URZ ;  /* 0x0000000605057299 */ /* 0x000fc800080006ff */
[----:B--2---:R-:W-:-:S04]  /*3550*/  LOP3.LUT R0, R0, UR8, RZ, 0xc0, !PT ;  /* 0x0000000800007c12 */ /* 0x004fc8000f8ec0ff */
[----:B------:R-:W-:-:S13]  /*3560*/  ISETP.NE.AND P0, PT, R0, UR8, PT ;  /* 0x0000000800007c0c */ /* 0x000fda000bf05270 */
[----:B------:R-:W-:Y:S05]  /*3570*/  @P0 BRA `(.L_x_62) ;  /* 0x0000000000580947 */ /* 0x000fea0003800000 */
[----:B------:R-:W1:Y:S02]  /*3580*/  LDS R0, [UR4+0x18] ;  /* 0x00001804ff007984 */ /* 0x000e640008000800 */
[----:B-1----:R-:W-:-:S04]  /*3590*/  LOP3.LUT R0, R0, UR5, RZ, 0xc0, !PT ;  /* 0x0000000500007c12 */ /* 0x002fc8000f8ec0ff */
[----:B------:R-:W-:-:S13]  /*35a0*/  ISETP.NE.AND P0, PT, R0, UR5, PT ;  /* 0x0000000500007c0c */ /* 0x000fda000bf05270 */
[----:B------:R-:W-:Y:S05]  /*35b0*/  @P0 BRA `(.L_x_63) ;  /* 0x00000000003c0947 */ /* 0x000fea0003800000 */
[----:B------:R-:W1:Y:S01]  /*35c0*/  S2R R2, SR_LANEID ;  /* 0x0000000000027919 */ /* 0x000e620000000000 */
[----:B------:R-:W-:Y:S01]  /*35d0*/  ULOP3.LUT UR8, URZ, UR8, URZ, 0x33, !UPT ;  /* 0x00000008ff087292 */ /* 0x000fe2000f8e33ff */
[----:B------:R-:W-:Y:S01]  /*35e0*/  LOP3.LUT R4, RZ, UR5, RZ, 0x33, !PT ;  /* 0x00000005ff047c12 */ /* 0x000fe2000f8e33ff */
[----:B------:R-:W-:Y:S02]  /*35f0*/  VOTEU.ANY UR7, UPT, PT ;  /* 0x0000000000077886 */ /* 0x000fe400038e0100 */
[----:B------:R-:W-:Y:S01]  /*3600*/  UFLO.U32 UR7, UR7 ;  /* 0x00000007000772bd */ /* 0x000fe200080e0000 */
[----:B------:R-:W2:Y:S01]  /*3610*/  REDUX UR5, R4 ;  /* 0x00000000040573c4 */ /* 0x000ea20000000000 */
[----:B------:R-:W-:-:S06]  /*3620*/  IMAD.U32 R0, RZ, RZ, UR8 ;  /* 0x00000008ff007e24 */ /* 0x000fcc000f8e00ff */
[----:B------:R3:W-:Y:S01]  /*3630*/  UTCATOMSWS.AND URZ, UR8 ;  /* 0x0000000800ff79e3 */ /* 0x0007e20008000000 */
[----:B------:R-:W4:Y:S01]  /*3640*/  REDUX UR6, R0 ;  /* 0x00000000000673c4 */ /* 0x000f220000000000 */
[----:B-1----:R-:W-:Y:S01]  /*3650*/  ISETP.EQ.U32.AND P0, PT, R2, UR7, PT ;  /* 0x0000000702007c0c */ /* 0x002fe2000bf02070 */
[----:B--2---:R-:W-:Y:S01]  /*3660*/  IMAD.U32 R2, RZ, RZ, UR5 ;  /* 0x00000005ff027e24 */ /* 0x004fe2000f8e00ff */
[----:B----4-:R-:W-:-:S11]  /*3670*/  MOV R3, UR6 ;  /* 0x0000000600037c02 */ /* 0x010fd60008000f00 */
[----:B------:R3:W-:Y:S04]  /*3680*/  @P0 ATOMS.AND RZ, [UR4+0x14], R3 ;  /* 0x00001403ffff098c */ /* 0x0007e8000a800004 */
[----:B------:R3:W-:Y:S01]  /*3690*/  @P0 ATOMS.AND RZ, [UR4+0x18], R2 ;  /* 0x00001802ffff098c */ /* 0x0007e2000a800004 */
[----:B------:R-:W-:Y:S05]  /*36a0*/  BRA `(.L_x_64) ;  /* 0x0000000000147947 */ /* 0x000fea0003800000 */
.L_x_63:
[----:B------:R-:W-:Y:S02]  /*36b0*/  MOV R2, 0x36d0 ;  /* 0x000036d000027802 */ /* 0x000fe40000000f00 */
[----:B----45:R-:W-:Y:S05]  /*36c0*/  CALL.REL.NOINC `($__internal_0_$__cuda_sm10x_tcgen05_guardrail_trap_col_being_dealloced_not_returned_by_alloc) ;  /* 0x0000008000c07944 */ /* 0x030fea0003c00000 */
[----:B------:R-:W-:Y:S05]  /*36d0*/  BRA `(.L_x_64) ;  /* 0x0000000000087947 */ /* 0x000fea0003800000 */
.L_x_62:
[----:B------:R-:W-:Y:S02]  /*36e0*/  MOV R2, 0x3700 ;  /* 0x0000370000027802 */ /* 0x000fe40000000f00 */
[----:B----45:R-:W-:Y:S05]  /*36f0*/  CALL.REL.NOINC `($__internal_2_$__cuda_sm10x_tcgen05_guardrail_trap_unallocated_columns_being_dealloced) ;  /* 0x0000008000cc7944 */ /* 0x030fea0003c00000 */
.L_x_64:
[----:B------:R-:W-:Y:S01]  /*3700*/  NOP ;  /* 0x0000000000007918 */ /* 0x000fe20000000000 */
[----:B---3--:R-:W-:Y:S05]  /*3710*/  EXIT ;  /* 0x000000000000794d */ /* 0x008fea0003800000 */
.L_x_48:
[----:B------:R-:W-:-:S09]  /*3720*/  UISETP.NE.OR UP2, UPT, UR8, 0x3, !UP2 ;  /* 0x000000030800788c */ /* 0x000fd2000d745670 */
[----:B------:R-:W-:Y:S05]  /*3730*/  BRA.U UP2, `(.L_x_65) ;  /* 0x0000001102147547 */ /* 0x000fea000b800000 */
[----:B------:R-:W1:Y:S01]  /*3740*/  LDC R0, c[0x0][0xb30] ;  /* 0x0002cc00ff007b82 */ /* 0x000e620000000800 */
[----:B------:R-:W2:Y:S01]  /*3750*/  LDCU.64 UR8, c[0x0][0x888] ;  /* 0x00011100ff0877ac */ /* 0x000ea20008000a00 */
[----:B------:R-:W-:Y:S02]  /*3760*/  HFMA2 R29, -RZ, RZ, 0, 0 ;  /* 0x00000000ff1d7431 */ /* 0x000fe400000001ff */
[----:B------:R-:W-:Y:S01]  /*3770*/  IMAD.MOV.U32 R31, RZ, RZ, 0x1 ;  /* 0x00000001ff1f7424 */ /* 0x000fe200078e00ff */
[----:B------:R-:W-:Y:S01]  /*3780*/  MOV R23, 0x2000 ;  /* 0x0000200000177802 */ /* 0x000fe20000000f00 */
[----:B------:R-:W4:Y:S01]  /*3790*/  LDCU.64 UR4, c[0x0][0x890] ;  /* 0x00011200ff0477ac */ /* 0x000f220008000a00 */
[----:B------:R-:W-:Y:S01]  /*37a0*/  IMAD.MOV.U32 R30, RZ, RZ, RZ ;  /* 0x000000ffff1e7224 */ /* 0x000fe200078e00ff */
[----:B------:R-:W3:Y:S01]  /*37b0*/  LDC R19, c[0x0][0x370] ;  /* 0x0000dc00ff137b82 */ /* 0x000ee20000000800 */
[----:B------:R-:W-:Y:S01]  /*37c0*/  UMOV UR7, 0x400 ;  /* 0x0000040000077882 */ /* 0x000fe20000000000 */
[----:B------:R-:W-:-:S02]  /*37d0*/  UPLOP3.LUT UP1, UPT, UPT, UPT, UPT, 0x40, 0x4 ;  /* 0x000000000004789c */ /* 0x000fc40003f2e870 */
[----:B------:R-:W-:-:S04]  /*37e0*/  ULEA UR7, UR37, UR7, 0x18 ;  /* 0x0000000725077291 */ /* 0x000fc8000f8ec0ff */
[----:B------:R-:W3:Y:S01]  /*37f0*/  LDC R2, c[0x0][0xb0c] ;  /* 0x0002c300ff027b82 */ /* 0x000ee20000000800 */
[----:B------:R-:W-:Y:S02]  /*3800*/  UIADD3 UR13, UPT, UPT, UR7, 0x58, URZ ;  /* 0x00000058070d7890 */ /* 0x000fe4000fffe0ff */
[----:B--2---:R-:W-:Y:S02]  /*3810*/  UISETP.NE.U32.AND UP2, UPT, UR8, URZ, UPT ;  /* 0x000000ff0800728c */ /* 0x004fe4000bf45070 */
[----:B------:R-:W-:Y:S02]  /*3820*/  UIADD3 UR33, UPT, UPT, UR7, 0x40, URZ ;  /* 0x0000004007217890 */ /* 0x000fe4000fffe0ff */
[----:B----4-:R-:W-:Y:S01]  /*3830*/  UISETP.NE.U32.AND UP3, UPT, UR4, URZ, UPT ;  /* 0x000000ff0400728c */ /* 0x010fe2000bf65070 */
[----:B------:R-:W2:Y:S01]  /*3840*/  LDC R18, c[0x0][0xb20] ;  /* 0x0002c800ff127b82 */ /* 0x000ea20000000800 */
[----:B-1----:R-:W-:Y:S01]  /*3850*/  ISETP.NE.AND P1, PT, R0, 0x1, PT ;  /* 0x000000010000780c */ /* 0x002fe20003f25270 */
[----:B------:R-:W-:-:S02]  /*3860*/  UISETP.NE.AND.EX UP2, UPT, UR9, URZ, UPT, UP2 ;  /* 0x000000ff0900728c */ /* 0x000fc4000bf45320 */
[----:B------:R-:W-:Y:S02]  /*3870*/  UIADD3 UR25, UPT, UPT, UR7, 0x48, URZ ;  /* 0x0000004807197890 */ /* 0x000fe4000fffe0ff */
[----:B------:R-:W-:Y:S02]  /*3880*/  UIADD3 UR17, UPT, UPT, UR7, 0x50, URZ ;  /* 0x0000005007117890 */ /* 0x000fe4000fffe0ff */
[----:B------:R-:W1:Y:S01]  /*3890*/  LDC.64 R32, c[0x0][0x348] ;  /* 0x0000d200ff207b82 */ /* 0x000e620000000a00 */
[----:B------:R-:W-:Y:S02]  /*38a0*/  UPRMT UR13, UR37, 0x654, UR13 ;  /* 0x00000654250d7896 */ /* 0x000fe4000800000d */
[----:B------:R-:W-:-:S05]  /*38b0*/  UISETP.NE.AND.EX UP3, UPT, UR5, URZ, UPT, UP3 ;  /* 0x000000ff0500728c */ /* 0x000fca000bf65330 */
[----:B------:R-:W4:Y:S08]  /*38c0*/  LDC.64 R16, c[0x0][0xb10] ;  /* 0x0002c400ff107b82 */ /* 0x000f300000000a00 */
[----:B------:R-:W1:Y:S08]  /*38d0*/  LDC.64 R6, c[0x0][0xb18] ;  /* 0x0002c600ff067b82 */ /* 0x000e700000000a00 */
[----:B------:R-:W1:Y:S08]  /*38e0*/  LDC.64 R4, c[0x0][0xb28] ;  /* 0x0002ca00ff047b82 */ /* 0x000e700000000a00 */
[----:B--23--:R-:W1:Y:S02]  /*38f0*/  LDC R22, c[0x0][0x374] ;  /* 0x0000dd00ff167b82 */ /* 0x00ce640000000800 */
.L_x_76:
[C---:B------:R-:W-:Y:S02]  /*3900*/  LEA R0, R30.reuse, UR7, 0x3 ;  /* 0x000000071e007c11 */ /* 0x040fe4000f8e18ff */
[----:B------:R-:W-:Y:S02]  /*3910*/  SHF.L.U32 R3, R29, 0x1f, RZ ;  /* 0x0000001f1d037819 */ /* 0x000fe400000006ff */
[----:B------:R-:W-:Y:S02]  /*3920*/  LEA R24, R30, UR7, 0x4 ;  /* 0x000000071e187c11 */ /* 0x000fe4000f8e20ff */
[----:B--2---:R-:W2:Y:S02]  /*3930*/  SYNCS.PHASECHK.TRANS64.TRYWAIT P0, [R0+URZ+0x90], R3 ;  /* 0x00009003000075a7 */ /* 0x004ea400080011ff */
[----:B--2---:R-:W-:Y:S05]  /*3940*/  @!P0 BRA `(.L_x_66) ;  /* 0x0000007800d48947 */ /* 0x004fea0003800000 */
.L_x_149:
[----:B------:R-:W-:Y:S01]  /*3950*/  ISETP.GE.AND P0, PT, R72, 0x1, PT ;  /* 0x000000014800780c */ /* 0x000fe20003f06270 */
[----:B------:R-:W3:Y:S01]  /*3960*/  LDS.128 R24, [R24+0x100] ;  /* 0x0001000018187984 */ /* 0x000ee20000000c00 */
[----:B--2---:R-:W-:Y:S01]  /*3970*/  VIADD R0, R0, 0xa0 ;  /* 0x000000a000007836 */ /* 0x004fe20000000000 */
[----:B------:R-:W-:Y:S01]  /*3980*/  @!PT LDS RZ, [RZ] ;  /* 0x00000000fffff984 */ /* 0x000fe20000000800 */
[----:B------:R-:W-:Y:S01]  /*3990*/  @!PT LDS RZ, [RZ] ;  /* 0x00000000fffff984 */ /* 0x000fe20000000800 */
[----:B------:R-:W-:Y:S01]  /*39a0*/  @!PT LDS RZ, [RZ] ;  /* 0x00000000fffff984 */ /* 0x000fe20000000800 */
[----:B------:R-:W-:Y:S01]  /*39b0*/  @!PT LDS RZ, [RZ] ;  /* 0x00000000fffff984 */ /* 0x000fe20000000800 */
[----:B------:R2:W-:Y:S06]  /*39c0*/  MEMBAR.ALL.CTA ;  /* 0x0000000000007992 */ /* 0x0005ec0000008000 */
[----:B--2---:R-:W2:Y:S01]  /*39d0*/  FENCE.VIEW.ASYNC.S ;  /* 0x00000000000073c6 */ /* 0x004ea20000000000 */
[----:B------:R-:W-:Y:S04]  /*39e0*/  PRMT R0, RZ, 0x654, R0 ;  /* 0x00000654ff007816 */ /* 0x000fe80000000000 */
[----:B--2---:R2:W-:Y:S01]  /*39f0*/  SYNCS.ARRIVE.TRANS64.RED.A1T0 RZ, [R0+URZ], RZ ;  /* 0x000000ff00ff79a7 */ /* 0x0045e200081004ff */
[----:B---3--:R-:W-:Y:S11]  /*3a00*/  LOP3.LUT P3, RZ, R26, 0x1, RZ, 0xc0, !PT ;  /* 0x000000011aff7812 */ /* 0x008ff6000786c0ff */
[----:B------:R-:W-:Y:S02]  /*3a10*/  @!UPT UIADD3 URZ, UPT, UPT, URZ, URZ, URZ ;  /* 0x000000fffffff290 */ /* 0x000fe4000fffe0ff */
[----:B------:R-:W-:Y:S02]  /*3a20*/  @P3 MOV R13, R24 ;  /* 0x00000018000d3202 */ /* 0x000fe40000000f00 */
[----:B------:R-:W-:Y:S01]  /*3a30*/  @P3 LOP3.LUT R8, R25, 0xffff, RZ, 0xc0, !PT ;  /* 0x0000ffff19083812 */ /* 0x000fe200078ec0ff */
[----:B--2---:R-:W-:Y:S06]  /*3a40*/  @!P0 BRA `(.L_x_67) ;  /* 0x0000000000a48947 */ /* 0x004fec0003800000 */
[----:B-1----:R-:W-:Y:S01]  /*3a50*/  IMAD.HI.U32 R35, R22, R7, RZ ;  /* 0x0000000716237227 */ /* 0x002fe200078e00ff */
[----:B------:R-:W-:Y:S02]  /*3a60*/  ISETP.NE.AND P0, PT, R6, 0x1, PT ;  /* 0x000000010600780c */ /* 0x000fe40003f05270 */
[----:B------:R-:W-:Y:S01]  /*3a70*/  ISETP.NE.AND P2, PT, R72, 0x1, PT ;  /* 0x000000014800780c */ /* 0x000fe20003f45270 */
[----:B----4-:R-:W-:Y:S01]  /*3a80*/  IMAD.HI.U32 R34, R19, R16, RZ ;  /* 0x0000001013227227 */ /* 0x010fe200078e00ff */
[----:B------:R-:W-:Y:S02]  /*3a90*/  SHF.R.U32.HI R35, RZ, R18, R35 ;  /* 0x00000012ff237219 */ /* 0x000fe40000011623 */
[----:B------:R-:W-:Y:S01]  /*3aa0*/  ISETP.NE.AND P4, PT, R2, 0x1, PT ;  /* 0x000000010200780c */ /* 0x000fe20003f85270 */
[----:B------:R-:W-:Y:S01]  /*3ab0*/  IMAD.HI.U32 R36, R13, R16, RZ ;  /* 0x000000100d247227 */ /* 0x000fe200078e00ff */
[----:B------:R-:W-:Y:S02]  /*3ac0*/  SHF.R.U32.HI R34, RZ, R17, R34 ;  /* 0x00000011ff227219 */ /* 0x000fe40000011622 */
[----:B------:R-:W-:Y:S01]  /*3ad0*/  SEL R3, R22, R35, !P0 ;  /* 0x0000002316037207 */ /* 0x000fe20004000000 */
[C---:B------:R-:W-:Y:S01]  /*3ae0*/  IMAD.HI.U32 R35, R8.reuse, R7, RZ ;  /* 0x0000000708237227 */ /* 0x040fe200078e00ff */
[----:B------:R-:W-:Y:S02]  /*3af0*/  SEL R11, R19, R34, !P4 ;  /* 0x00000022130b7207 */ /* 0x000fe40006000000 */
[----:B------:R-:W-:Y:S01]  /*3b00*/  SHF.R.U32.HI R36, RZ, R17, R36 ;  /* 0x00000011ff247219 */ /* 0x000fe20000011624 */
[----:B------:R-:W-:Y:S01]  /*3b10*/  IMAD.HI.U32 R38, R3, R4, RZ ;  /* 0x0000000403267227 */ /* 0x000fe200078e00ff */
[----:B------:R-:W-:Y:S03]  /*3b20*/  SHF.R.U32.HI R35, RZ, R18, R35 ;  /* 0x00000012ff237219 */ /* 0x000fe60000011623 */
[----:B------:R-:W-:Y:S01]  /*3b30*/  IMAD.HI.U32 R34, R11, R4, RZ ;  /* 0x000000040b227227 */ /* 0x000fe200078e00ff */
[----:B------:R-:W-:Y:S02]  /*3b40*/  @P2 SHF.R.U32.HI R3, RZ, R5, R38 ;  /* 0x00000005ff032219 */ /* 0x000fe40000011626 */
[----:B------:R-:W-:Y:S02]  /*3b50*/  SEL R9, R8, R35, !P0 ;  /* 0x0000002308097207 */ /* 0x000fe40004000000 */
[----:B------:R-:W-:Y:S01]  /*3b60*/  @P2 SHF.R.U32.HI R11, RZ, R5, R34 ;  /* 0x00000005ff0b2219 */ /* 0x000fe20000011622 */
[C---:B------:R-:W-:Y:S01]  /*3b70*/  IMAD R10, R72.reuse, R3, RZ ;  /* 0x00000003480a7224 */ /* 0x040fe200078e02ff */
[----:B------:R-:W-:Y:S01]  /*3b80*/  SEL R3, R13, R36, !P4 ;  /* 0x000000240d037207 */ /* 0x000fe20006000000 */
[C---:B------:R-:W-:Y:S03]  /*3b90*/  IMAD.HI.U32 R14, R9.reuse, R4, RZ ;  /* 0x00000004090e7227 */ /* 0x040fe600078e00ff */
[----:B------:R-:W-:Y:S01]  /*3ba0*/  ISETP.GE.AND P0, PT, R9, R10, PT ;  /* 0x0000000a0900720c */ /* 0x000fe20003f06270 */
[C---:B------:R-:W-:Y:S01]  /*3bb0*/  IMAD R12, R72.reuse, R11, RZ ;  /* 0x0000000b480c7224 */ /* 0x040fe200078e02ff */
[-C--:B------:R-:W-:Y:S04]  /*3bc0*/  SHF.R.U32.HI R14, RZ, R5.reuse, R14 ;  /* 0x00000005ff0e7219 */ /* 0x080fe8000001160e */
[----:B------:R-:W-:Y:S02]  /*3bd0*/  ISETP.GE.OR P0, PT, R3, R12, P0 ;  /* 0x0000000c0300720c */ /* 0x000fe40000706670 */
[----:B------:R-:W-:Y:S05]  /*3be0*/  SEL R15, R9, R14, !P2 ;  /* 0x0000000e090f7207 */ /* 0x000fea0005000000 */
[----:B------:R-:W-:Y:S04]  /*3bf0*/  IMAD.MOV R14, RZ, RZ, -R15 ;  /* 0x000000ffff0e7224 */ /* 0x000fe800078e0a0f */
[----:B------:R-:W-:Y:S02]  /*3c00*/  IMAD R14, R72, R14, R9 ;  /* 0x0000000e480e7224 */ /* 0x000fe400078e0209 */
[C---:B------:R-:W-:Y:S05]  /*3c10*/  @!P0 IMAD.HI.U32 R10, R3.reuse, R4, RZ ;  /* 0x00000004030a8227 */ /* 0x040fea00078e00ff */
[----:B------:R-:W-:Y:S04]  /*3c20*/  @!P0 SHF.R.U32.HI R10, RZ, R5, R10 ;  /* 0x00000005ff0a8219 */ /* 0x000fe8000001160a */
[----:B------:R-:W-:Y:S01]  /*3c30*/  @!P0 SEL R0, R3, R10, !P2 ;  /* 0x0000000a03008207 */ /* 0x000fe20005000000 */
[----:B------:R-:W-:Y:S03]  /*3c40*/  IMAD.MOV R10, RZ, RZ, -R3 ;  /* 0x000000ffff0a7224 */ /* 0x000fe600078e0a03 */
[----:B------:R-:W-:Y:S01]  /*3c50*/  @!P0 IADD3 R15, PT, PT, R15, -R0, RZ ;  /* 0x800000000f0f8210 */ /* 0x000fe20007ffe0ff */
[----:B------:R-:W-:Y:S01]  /*3c60*/  @!P0 IMAD R0, R11, R14, R0 ;  /* 0x0000000e0b008224 */ /* 0x000fe200078e0200 */
[----:B------:R-:W-:Y:S01]  /*3c70*/  IADD3 R11, PT, PT, -R9, RZ, RZ ;  /* 0x000000ff090b7210 */ /* 0x000fe20007ffe1ff */
[----:B------:R-:W-:Y:S02]  /*3c80*/  IMAD R13, R2, R10, R13 ;  /* 0x0000000a020d7224 */ /* 0x000fe400078e020d */
[----:B------:R-:W-:Y:S02]  /*3c90*/  @!P0 IMAD R9, R15, R72, R3 ;  /* 0x000000480f098224 */ /* 0x000fe400078e0203 */
[----:B------:R-:W-:Y:S02]  /*3ca0*/  @!P0 IMAD.MOV.U32 R3, RZ, RZ, R0 ;  /* 0x000000ffff038224 */ /* 0x000fe400078e0000 */
[----:B------:R-:W-:Y:S02]  /*3cb0*/  IMAD R8, R6, R11, R8 ;  /* 0x0000000b06087224 */ /* 0x000fe400078e0208 */
[----:B------:R-:W-:Y:S02]  /*3cc0*/  IMAD R13, R3, R2, R13 ;  /* 0x00000002030d7224 */ /* 0x000fe400078e020d */
[----:B------:R-:W-:Y:S02]  /*3cd0*/  IMAD R8, R9, R6, R8 ;  /* 0x0000000609087224 */ /* 0x000fe400078e0208 */
.L_x_67:
[----:B------:R-:W-:Y:S05]  /*3ce0*/  BRA.U UP1, `(.L_x_68) ;  /* 0x0000000101107547 */ /* 0x000fea000b800000 */
[----:B------:R-:W-:Y:S04]  /*3cf0*/  MOV R0, UR6 ;  /* 0x0000000600007c02 */ /* 0x000fe80008000f00 */
[----:B------:R-:W-:Y:S04]  /*3d00*/  SHF.L.U32 R3, R0, 0x1f, RZ ;  /* 0x0000001f00037819 */ /* 0x000fe800000006ff */
[----:B------:R-:W2:Y:S02]  /*3d10*/  SYNCS.PHASECHK.TRANS64.TRYWAIT P0, [UR7+0x88], R3 ;  /* 0x00008803ff0075a7 */ /* 0x000ea40008001107 */
[----:B--2---:R-:W-:Y:S05]  /*3d20*/  @!P0 BRA `(.L_x_69) ;  /* 0x0000007400f08947 */ /* 0x004fea0003800000 */
.L_x_68:
[----:B------:R-:W-:Y:S02]  /*3d30*/  R2UR UR35, R21 ;  /* 0x00000000152372ca */ /* 0x000fe400000e0000 */
[----:B------:R-:W-:Y:S02]  /*3d40*/  R2UR UR34, R20 ;  /* 0x00000000142272ca */ /* 0x000fe400000e0000 */
[----:B------:R-:W-:Y:S02]  /*3d50*/  ISETP.NE.U32.AND P2, PT, RZ, UR4, PT ;  /* 0x00000004ff007c0c */ /* 0x000fe4000bf45070 */
[----:B------:R-:W-:Y:S02]  /*3d60*/  SHF.L.U32 R12, R31, 0x1f, RZ ;  /* 0x0000001f1f0c7819 */ /* 0x000fe400000006ff */
[----:B------:R-:W-:Y:S05]  /*3d70*/  ISETP.NE.AND.EX P2, PT, RZ, UR5, PT, P2 ;  /* 0x00000005ff007c0c */ /* 0x000fea000bf45320 */
[----:B------:R-:W-:Y:S02]  /*3d80*/  USHF.L.U32 UR35, UR35, 0x7, URZ ;  /* 0x0000000723237899 */ /* 0x000fe400080006ff */
[----:B------:R-:W-:Y:S01]  /*3d90*/  USHF.L.U32 UR34, UR34, 0x8, URZ ;  /* 0x0000000822227899 */ /* 0x000fe200080006ff */
[----:B------:R-:W-:Y:S11]  /*3da0*/  BRA.U !UP3, `(.L_x_70) ;  /* 0x000000010b347547 */ /* 0x000ff6000b800000 */
[----:B------:R-:W-:Y:S01]  /*3db0*/  UPLOP3.LUT UP0, UPT, UPT, UPT, UP2, 0x80, 0x8 ;  /* 0x000000000008789c */ /* 0x000fe20003f0f020 */
[----:B--2---:R-:W-:Y:S02]  /*3dc0*/  HFMA2 R0, -RZ, RZ, 0, 5.9604644775390625e-08 ;  /* 0x00000001ff007431 */ /* 0x004fe400000001ff */
[----:B------:R-:W-:Y:S03]  /*3dd0*/  IMAD.MOV.U32 R171, RZ, RZ, 0x1 ;  /* 0x00000001ffab7424 */ /* 0x000fe600078e00ff */
[----:B------:R-:W-:Y:S05]  /*3de0*/  PLOP3.LUT P0, PT, PT, PT, UP0, 0x80, 0x8 ;  /* 0x000000000008781c */ /* 0x000fea0003f0f008 */
[----:B------:R-:W2:Y:S01]  /*3df0*/  @UP0 LDCU.64 UR10, c[0x0][0x888] ;  /* 0x00011100ff0a07ac */ /* 0x000ea20008000a00 */
[----:B------:R-:W-:Y:S07]  /*3e00*/  @UP0 UIMAD UR8, UR36, UR4, URZ ;  /* 0x00000004240802a4 */ /* 0x000fee000f8e02ff */
[----:B------:R-:W-:Y:S01]  /*3e10*/  @!P0 PRMT R171, R0, 0x7610, R171 ;  /* 0x0000761000ab8816 */ /* 0x000fe200000000ab */
[----:B--2---:R-:W-:Y:S03]  /*3e20*/  @UP0 UIMAD.WIDE UR10, UR8, 0x4, UR10 ;  /* 0x00000004080a08a5 */ /* 0x004fe6000f8e020a */
[----:B------:R-:W2:Y:S03]  /*3e30*/  @!UP0 LDCU UR8, c[0x0][0x880] ;  /* 0x00011000ff0887ac */ /* 0x000ea60008000800 */
[----:B------:R-:W-:Y:S01]  /*3e40*/  IMAD.U32 R10, RZ, RZ, UR10 ;  /* 0x0000000aff0a7e24 */ /* 0x000fe2000f8e00ff */
[----:B------:R-:W-:Y:S05]  /*3e50*/  MOV R11, UR11 ;  /* 0x0000000b000b7c02 */ /* 0x000fea0008000f00 */
[----:B-----5:R3:W5:Y:S02]  /*3e60*/  @P0 LDG.E R81, desc[UR46][R10.64] ;  /* 0x0000002e0a510981 */ /* 0x020764000c1e1900 */
[----:B--23--:R-:W-:Y:S07]  /*3e70*/  @!P0 IMAD.U32 R81, RZ, RZ, UR8 ;  /* 0x00000008ff518e24 */ /* 0x00cfee000f8e00ff */
.L_x_70:
[----:B-----5:R-:W-:Y:S01]  /*3e80*/  @!P2 FSETP.EQ.AND P0, PT, R81, RZ, PT ;  /* 0x000000ff5100a20b */ /* 0x020fe20003f02000 */
[----:B------:R-:W-:Y:S01]  /*3e90*/  @!UPT UIADD3 URZ, UPT, UPT, URZ, URZ, URZ ;  /* 0x000000fffffff290 */ /* 0x000fe2000fffe0ff */
[----:B------:R-:W-:Y:S11]  /*3ea0*/  @!P2 BRA `(.L_x_71) ;  /* 0x000000000014a947 */ /* 0x000ff60003800000 */
[----:B------:R-:W-:Y:S02]  /*3eb0*/  LOP3.LUT P2, RZ, R171, 0xff, RZ, 0xc0, !PT ;  /* 0x000000ffabff7812 */ /* 0x000fe4000784c0ff */
[----:B------:R-:W-:Y:S04]  /*3ec0*/  PLOP3.LUT P0, PT, PT, PT, UP0, 0x80, 0x8 ;  /* 0x000000000008781c */ /* 0x000fe80003f0f008 */
[----:B------:R-:W-:Y:S07]  /*3ed0*/  PLOP3.LUT P0, PT, P0, PT, PT, 0x8, 0x80 ;  /* 0x000000000080781c */ /* 0x000fee000070e170 */
[----:B------:R-:W-:Y:S11]  /*3ee0*/  @P2 FSETP.EQ.AND P0, PT, R81, RZ, PT ;  /* 0x000000ff5100220b */ /* 0x000ff60003f02000 */
[----:B------:R-:W-:Y:S02]  /*3ef0*/  @!UPT UIADD3 URZ, UPT, UPT, URZ, URZ, URZ ;  /* 0x000000fffffff290 */ /* 0x000fe4000fffe0ff */
.L_x_71:
[----:B------:R-:W3:Y:S01]  /*3f00*/  SYNCS.PHASECHK.TRANS64.TRYWAIT P2, [UR7+0x60], R12 ;  /* 0x0000600cff0075a7 */ /* 0x000ee20008041107 */
[----:B------:R-:W-:Y:S04]  /*3f10*/  ELECT P4, URZ, PT ;  /* 0x0000000000ff782f */ /* 0x000fe80003880000 */
[----:B------:R-:W-:Y:S11]  /*3f20*/  PLOP3.LUT P4, PT, P0, P4, PT, 0xf2, 0x2f ;  /* 0x00000000002f781c */ /* 0x000ff60000789e72 */
[----:B------:R-:W-:Y:S02]  /*3f30*/  @!UPT UIADD3 URZ, UPT, UPT, URZ, URZ, URZ ;  /* 0x000000fffffff290 */ /* 0x000fe4000fffe0ff */
[----:B-1----:R-:W-:Y:S05]  /*3f40*/  @!P4 IADD3 R9, P0, PT, R32, 0x580, RZ ;  /* 0x000005802009c810 */ /* 0x002fea0007f1e0ff */
[----:B--2---:R-:W-:Y:S01]  /*3f50*/  @!P4 IMAD.X R0, RZ, RZ, R33, P0 ;  /* 0x000000ffff00c224 */ /* 0x004fe200000e0621 */
[----:B---3--:R-:W-:Y:S07]  /*3f60*/  @!P2 BRA `(.L_x_72) ;  /* 0x000000740078a947 */ /* 0x008fee0003800000 */
.L_x_152:
[----:B------:R-:W-:Y:S01]  /*3f70*/  @!P4 R2UR UR8, R0 ;  /* 0x000000000008c2ca */ /* 0x000fe200000e0000 */
[----:B------:R-:W-:Y:S01]  /*3f80*/  VOTEU.ALL UP1, P4 ;  /* 0x0000000000ff7886 */ /* 0x000fe20002020000 */
[----:B------:R-:W-:Y:S01]  /*3f90*/  @!P4 R2UR UR9, R9 ;  /* 0x000000000909c2ca */ /* 0x000fe200000e0000 */
[----:B------:R-:W-:Y:S01]  /*3fa0*/  @!P4 IMAD.MOV.U32 R0, RZ, RZ, 0x2000 ;  /* 0x00002000ff00c424 */ /* 0x000fe200078e00ff */
[----:B------:R-:W-:Y:S01]  /*3fb0*/  UMOV UR10, 0x0 ;  /* 0x00000000000a7882 */ /* 0x000fe20000000000 */
[----:B------:R-:W-:Y:S01]  /*3fc0*/  UMOV UR11, 0x10000000 ;  /* 0x10000000000b7882 */ /* 0x000fe20000000000 */
[----:B------:R-:W-:Y:S01]  /*3fd0*/  @!UP1 UIADD3 UR32, UPT, UPT, UR7, 0x200, URZ ;  /* 0x0000020007209890 */ /* 0x000fe2000fffe0ff */
[----:B------:R-:W-:Y:S01]  /*3fe0*/  @!P4 IADD3 R9, P0, PT, R32, 0x580, RZ ;  /* 0x000005802009c810 */ /* 0x000fe20007f1e0ff */
[----:B------:R-:W-:Y:S05]  /*3ff0*/  VOTEU.ALL UP1, P4 ;  /* 0x0000000000ff7886 */ /* 0x000fea0002020000 */
[----:B------:R-:W-:Y:S01]  /*4000*/  IMAD.U32 R11, RZ, RZ, UR8 ;  /* 0x00000008ff0b7e24 */ /* 0x000fe2000f8e00ff */
[----:B------:R-:W-:Y:S01]  /*4010*/  UPRMT UR8, UR37, 0x654, UR33 ;  /* 0x0000065425087896 */ /* 0x000fe20008000021 */
[----:B------:R-:W-:Y:S03]  /*4020*/  IMAD.U32 R10, RZ, RZ, UR9 ;  /* 0x00000009ff0a7e24 */ /* 0x000fe6000f8e00ff */
[----:B------:R-:W-:Y:S02]  /*4030*/  @!P4 R2UR UR15, R11 ;  /* 0x000000000b0fc2ca */ /* 0x000fe400000e0000 */
[----:B------:R-:W-:Y:S11]  /*4040*/  @!P4 R2UR UR14, R10 ;  /* 0x000000000a0ec2ca */ /* 0x000ff600000e0000 */
[----:B------:R-:W-:Y:S02]  /*4050*/  @!UPT UIADD3 URZ, UPT, UPT, URZ, URZ, URZ ;  /* 0x000000fffffff290 */ /* 0x000fe4000fffe0ff */
[----:B------:R2:W-:Y:S01]  /*4060*/  @!UP1 UTMALDG.3D [UR32], [UR14], desc[UR10] ;  /* 0x00000a200e0095b4 */ /* 0x0005e20008011000 */
[----:B------:R3:W-:Y:S01]  /*4070*/  @!P4 SYNCS.ARRIVE.TRANS64.RED.A0TR RZ, [UR7+0x40], R0 ;  /* 0x00004000ffffc9a7 */ /* 0x0007e20008300407 */
[----:B------:R-:W-:Y:S01]  /*4080*/  SYNCS.ARRIVE.TRANS64.RED.A1T0 RZ, [UR8], RZ ;  /* 0x000000ffffff79a7 */ /* 0x000fe20008100408 */
[----:B---3--:R-:W-:Y:S01]  /*4090*/  @!P4 IMAD.X R0, RZ, RZ, R33, P0 ;  /* 0x000000ffff00c224 */ /* 0x008fe200000e0621 */
[----:B------:R-:W3:Y:S02]  /*40a0*/  SYNCS.PHASECHK.TRANS64.TRYWAIT P2, [UR7+0x68], R12 ;  /* 0x0000680cff0075a7 */ /* 0x000ee40008041107 */
[----:B--23--:R-:W-:Y:S05]  /*40b0*/  @!P2 BRA `(.L_x_73) ;  /* 0x00000074003ca947 */ /* 0x00cfea0003800000 */
.L_x_154:
        /* <DEDUP_REMOVED lines=8> */
[----:B------:R-:W-:Y:S01]  /*4140*/  @!UP1 UIADD3 UR24, UPT, UPT, UR7, 0x2200, URZ ;  /* 0x0000220007189890 */ /* 0x000fe2000fffe0ff */
[----:B------:R-:W-:Y:S01]  /*4150*/  VOTEU.ALL UP1, P4 ;  /* 0x0000000000ff7886 */ /* 0x000fe20002020000 */
[----:B------:R-:W-:Y:S01]  /*4160*/  UMOV UR27, UR35 ;  /* 0x00000023001b7c82 */ /* 0x000fe20008000000 */
[----:B------:R-:W-:Y:S02]  /*4170*/  UMOV UR28, UR36 ;  /* 0x00000024001c7c82 */ /* 0x000fe40008000000 */
[----:B------:R-:W-:Y:S01]  /*4180*/  IMAD.U32 R11, RZ, RZ, UR8 ;  /* 0x00000008ff0b7e24 */ /* 0x000fe2000f8e00ff */
[----:B------:R-:W-:Y:S01]  /*4190*/  UPRMT UR8, UR37, 0x654, UR25 ;  /* 0x0000065425087896 */ /* 0x000fe20008000019 */
[----:B------:R-:W-:Y:S02]  /*41a0*/  IMAD.U32 R10, RZ, RZ, UR9 ;  /* 0x00000009ff0a7e24 */ /* 0x000fe4000f8e00ff */
[----:B------:R-:W-:Y:S01]  /*41b0*/  @!P4 IMAD.X R20, RZ, RZ, R33, P0 ;  /* 0x000000ffff14c224 */ /* 0x000fe200000e0621 */
[----:B------:R-:W-:Y:S02]  /*41c0*/  @!P4 R2UR UR15, R11 ;  /* 0x000000000b0fc2ca */ /* 0x000fe400000e0000 */
[----:B------:R-:W-:Y:S11]  /*41d0*/  @!P4 R2UR UR14, R10 ;  /* 0x000000000a0ec2ca */ /* 0x000ff600000e0000 */
[----:B------:R-:W-:Y:S02]  /*41e0*/  @!UPT UIADD3 URZ, UPT, UPT, URZ, URZ, URZ ;  /* 0x000000fffffff290 */ /* 0x000fe4000fffe0ff */
[----:B------:R2:W-:Y:S01]  /*41f0*/  @!UP1 UTMALDG.3D [UR24], [UR14], desc[UR10] ;  /* 0x00000a180e0095b4 */ /* 0x0005e20008011000 */
[----:B------:R2:W-:Y:S01]  /*4200*/  @!P4 SYNCS.ARRIVE.TRANS64.RED.A0TR RZ, [UR7+0x48], R0 ;  /* 0x00004800ffffc9a7 */ /* 0x0005e20008300407 */
[----:B------:R-:W-:Y:S01]  /*4210*/  SYNCS.ARRIVE.TRANS64.RED.A1T0 RZ, [UR8], RZ ;  /* 0x000000ffffff79a7 */ /* 0x000fe20008100408 */
[----:B------:R-:W3:Y:S02]  /*4220*/  SYNCS.PHASECHK.TRANS64.TRYWAIT P2, [UR7+0x70], R12 ;  /* 0x0000700cff0075a7 */ /* 0x000ee40008041107 */
[----:B--23--:R-:W-:Y:S05]  /*4230*/  @!P2 BRA `(.L_x_74) ;  /* 0x0000007000f4a947 */ /* 0x00cfea0003800000 */
.L_x_156:
[----:B------:R-:W2:Y:S01]  /*4240*/  LDC.64 R14, c[0x0][0xb10] ;  /* 0x0002c400ff0e7b82 */ /* 0x000ea20000000a00 */
[----:B------:R-:W-:Y:S01]  /*4250*/  @!P4 R2UR UR8, R20 ;  /* 0x000000001408c2ca */ /* 0x000fe200000e0000 */
[----:B------:R-:W-:Y:S01]  /*4260*/  VOTEU.ALL UP1, P4 ;  /* 0x0000000000ff7886 */ /* 0x000fe20002020000 */
[----:B------:R-:W-:Y:S01]  /*4270*/  @!P4 R2UR UR9, R21 ;  /* 0x000000001509c2ca */ /* 0x000fe200000e0000 */
[----:B------:R-:W-:Y:S01]  /*4280*/  UMOV UR10, 0x0 ;  /* 0x00000000000a7882 */ /* 0x000fe20000000000 */
[----:B------:R-:W-:Y:S03]  /*4290*/  UMOV UR11, 0x10000000 ;  /* 0x10000000000b7882 */ /* 0x000fe60000000000 */
[----:B------:R-:W3:Y:S01]  /*42a0*/  LDC.64 R10, c[0x0][0xb18] ;  /* 0x0002c600ff0a7b82 */ /* 0x000ee20000000a00 */
[----:B------:R-:W-:Y:S01]  /*42b0*/  @!UP1 UIADD3 UR18, UPT, UPT, UR34, 0x80, URZ ;  /* 0x0000008022129890 */ /* 0x000fe2000fffe0ff */
[----:B------:R-:W-:Y:S01]  /*42c0*/  @P3 SHF.R.U32.HI R28, RZ, 0x10, R25 ;  /* 0x00000010ff1c3819 */ /* 0x000fe20000011619 */
[----:B------:R-:W-:Y:S01]  /*42d0*/  @!UP1 UIADD3 UR16, UPT, UPT, UR7, 0x4200, URZ ;  /* 0x0000420007109890 */ /* 0x000fe2000fffe0ff */
[----:B------:R-:W-:Y:S01]  /*42e0*/  VIADD R30, R30, 0x1 ;  /* 0x000000011e1e7836 */ /* 0x000fe20000000000 */
[----:B------:R-:W-:Y:S03]  /*42f0*/  VOTEU.ALL UP1, P4 ;  /* 0x0000000000ff7886 */ /* 0x000fe60002020000 */
[----:B------:R-:W5:Y:S01]  /*4300*/  @!P1 LDC R0, c[0x0][0xb20] ;  /* 0x0002c800ff009b82 */ /* 0x000f620000000800 */
[----:B------:R-:W-:Y:S01]  /*4310*/  UMOV UR19, UR35 ;  /* 0x0000002300137c82 */ /* 0x000fe20008000000 */
[----:B------:R-:W-:Y:S01]  /*4320*/  IMAD.U32 R21, RZ, RZ, UR8 ;  /* 0x00000008ff157e24 */ /* 0x000fe2000f8e00ff */
[----:B------:R-:W-:Y:S05]  /*4330*/  UMOV UR20, UR36 ;  /* 0x0000002400147c82 */ /* 0x000fea0008000000 */
[----:B-1----:R-:W1:Y:S01]  /*4340*/  @!P1 LDC R3, c[0x0][0xb0c] ;  /* 0x0002c300ff039b82 */ /* 0x002e620000000800 */
[----:B------:R-:W-:Y:S01]  /*4350*/  IMAD.U32 R20, RZ, RZ, UR9 ;  /* 0x00000009ff147e24 */ /* 0x000fe2000f8e00ff */
[----:B------:R-:W-:Y:S01]  /*4360*/  UPRMT UR8, UR37, 0x654, UR17 ;  /* 0x0000065425087896 */ /* 0x000fe20008000011 */
[----:B------:R-:W-:Y:S03]  /*4370*/  @!P4 R2UR UR15, R21 ;  /* 0x00000000150fc2ca */ /* 0x000fe600000e0000 */
[----:B------:R-:W-:Y:S01]  /*4380*/  @!P4 R2UR UR14, R20 ;  /* 0x00000000140ec2ca */ /* 0x000fe200000e0000 */
[----:B------:R-:W-:Y:S11]  /*4390*/  @!P4 IMAD.MOV.U32 R20, RZ, RZ, 0x2000 ;  /* 0x00002000ff14c424 */ /* 0x000ff600078e00ff */
[----:B------:R-:W-:Y:S01]  /*43a0*/  @!UPT UIADD3 URZ, UPT, UPT, URZ, URZ, URZ ;  /* 0x000000fffffff290 */ /* 0x000fe2000fffe0ff */
[----:B------:R1:W-:Y:S01]  /*43b0*/  @!UP1 UTMALDG.3D [UR16], [UR14], desc[UR10] ;  /* 0x00000a100e0095b4 */ /* 0x0003e20008011000 */
[----:B------:R1:W-:Y:S02]  /*43c0*/  @!P4 SYNCS.ARRIVE.TRANS64.RED.A0TR RZ, [UR7+0x50], R20 ;  /* 0x00005014ffffc9a7 */ /* 0x0003e40008300407 */
[----:B-1----:R-:W-:Y:S01]  /*43d0*/  @!P1 ISETP.NE.AND P2, PT, R3, 0x1, PT ;  /* 0x000000010300980c */ /* 0x002fe20003f45270 */
[C---:B--2---:R-:W-:Y:S01]  /*43e0*/  @!P1 IMAD.HI.U32 R14, R13.reuse, R14, RZ ;  /* 0x0000000e0d0e9227 */ /* 0x044fe200078e00ff */
[----:B---3--:R-:W-:Y:S03]  /*43f0*/  @!P1 ISETP.NE.AND P0, PT, R10, 0x1, PT ;  /* 0x000000010a00980c */ /* 0x008fe60003f05270 */
[C---:B------:R-:W-:Y:S01]  /*4400*/  @!P1 IMAD.HI.U32 R11, R8.reuse, R11, RZ ;  /* 0x0000000b080b9227 */ /* 0x040fe200078e00ff */
[----:B------:R-:W-:Y:S04]  /*4410*/  @!P1 SHF.R.U32.HI R14, RZ, R15, R14 ;  /* 0x0000000fff0e9219 */ /* 0x000fe8000001160e */
[----:B-----5:R-:W-:Y:S01]  /*4420*/  @!P1 SHF.R.U32.HI R9, RZ, R0, R11 ;  /* 0x00000000ff099219 */ /* 0x020fe2000001160b */
[----:B------:R-:W-:Y:S01]  /*4430*/  SYNCS.ARRIVE.TRANS64.RED.A1T0 RZ, [UR8], RZ ;  /* 0x000000ffffff79a7 */ /* 0x000fe20008100408 */
[----:B------:R-:W-:Y:S02]  /*4440*/  @!P1 SEL R14, R13, R14, !P2 ;  /* 0x0000000e0d0e9207 */ /* 0x000fe40005000000 */
[----:B------:R-:W-:Y:S01]  /*4450*/  @!P1 SEL R9, R8, R9, !P0 ;  /* 0x0000000908099207 */ /* 0x000fe20004000000 */
[----:B------:R-:W1:Y:S04]  /*4460*/  SYNCS.PHASECHK.TRANS64.TRYWAIT P5, [UR7+0x78], R12 ;  /* 0x0000780cff0075a7 */ /* 0x000e6800080a1107 */
[----:B------:R-:W-:Y:S02]  /*4470*/  @!P1 IMAD.IADD R0, R9, 0x1, -R14 ;  /* 0x0000000109009824 */ /* 0x000fe400078e0a0e */
[----:B------:R-:W-:Y:S02]  /*4480*/  @!P1 IMAD.IADD R9, R14, 0x1, -R9 ;  /* 0x000000010e099824 */ /* 0x000fe400078e0a09 */
[----:B------:R-:W-:Y:S02]  /*4490*/  @!P1 IMAD R13, R0, R3, R13 ;  /* 0x00000003000d9224 */ /* 0x000fe400078e020d */
[----:B------:R-:W-:Y:S01]  /*44a0*/  @!P1 IMAD R8, R9, R10, R8 ;  /* 0x0000000a09089224 */ /* 0x000fe200078e0208 */
[----:B-1----:R-:W-:Y:S06]  /*44b0*/  @!P5 BRA `(.L_x_75) ;  /* 0x00000070006cd947 */ /* 0x002fec0003800000 */
.L_x_158:
[----:B-1----:R-:W-:Y:S01]  /*44c0*/  @!P4 IADD3 R3, P0, PT, R32, 0x580, RZ ;  /* 0x000005802003c810 */ /* 0x002fe20007f1e0ff */
[----:B------:R-:W-:Y:S01]  /*44d0*/  VOTEU.ALL UP1, P4 ;  /* 0x0000000000ff7886 */ /* 0x000fe20002020000 */
[----:B------:R-:W-:Y:S01]  /*44e0*/  UMOV UR18, 0x0 ;  /* 0x0000000000127882 */ /* 0x000fe20000000000 */
[----:B------:R-:W-:Y:S01]  /*44f0*/  UMOV UR19, 0x10000000 ;  /* 0x1000000000137882 */ /* 0x000fe20000000000 */
[----:B------:R-:W-:Y:S01]  /*4500*/  @!P4 R2UR UR9, R3 ;  /* 0x000000000309c2ca */ /* 0x000fe200000e0000 */
[----:B------:R-:W-:Y:S01]  /*4510*/  @!P4 IMAD.X R0, RZ, RZ, R33, P0 ;  /* 0x000000ffff00c224 */ /* 0x000fe200000e0621 */
[----:B------:R-:W-:Y:S01]  /*4520*/  @!UP1 UIADD3 UR10, UPT, UPT, UR34, 0xc0, URZ ;  /* 0x000000c0220a9890 */ /* 0x000fe2000fffe0ff */
[----:B------:R-:W-:Y:S01]  /*4530*/  ISETP.NE.AND P0, PT, R30, 0x2, PT ;  /* 0x000000021e00780c */ /* 0x000fe20003f05270 */
[----:B------:R-:W-:Y:S01]  /*4540*/  UMOV UR11, UR35 ;  /* 0x00000023000b7c82 */ /* 0x000fe20008000000 */
[----:B------:R-:W-:Y:S01]  /*4550*/  UMOV UR12, UR36 ;  /* 0x00000024000c7c82 */ /* 0x000fe20008000000 */
[----:B------:R-:W-:Y:S01]  /*4560*/  @!P4 R2UR UR8, R0 ;  /* 0x000000000008c2ca */ /* 0x000fe200000e0000 */
[----:B------:R-:W-:Y:S01]  /*4570*/  IMAD.IADD R20, R8, 0x1, R147 ;  /* 0x0000000108147824 */ /* 0x000fe200078e0293 */
[----:B------:R-:W-:Y:S01]  /*4580*/  @P3 R2UR UR36, R28 ;  /* 0x000000001c2432ca */ /* 0x000fe200000e0000 */
[----:B------:R-:W-:Y:S01]  /*4590*/  IMAD.IADD R21, R13, 0x1, R170 ;  /* 0x000000010d157824 */ /* 0x000fe200078e02aa */
[----:B------:R-:W-:Y:S02]  /*45a0*/  SEL R0, RZ, 0x1, P0 ;  /* 0x00000001ff007807 */ /* 0x000fe40000000000 */
[----:B------:R-:W-:Y:S01]  /*45b0*/  LOP3.LUT R31, R31, 0x1, RZ, 0x3c, !PT ;  /* 0x000000011f1f7812 */ /* 0x000fe200078e3cff */
[----:B------:R-:W-:Y:S01]  /*45c0*/  IMAD.U32 R10, RZ, RZ, UR9 ;  /* 0x00000009ff0a7e24 */ /* 0x000fe2000f8e00ff */
[----:B------:R-:W-:Y:S01]  /*45d0*/  @!UP1 UIADD3 UR9, UPT, UPT, UR7, 0x58, URZ ;  /* 0x0000005807099890 */ /* 0x000fe2000fffe0ff */
[----:B------:R-:W-:Y:S02]  /*45e0*/  LOP3.LUT R29, R29, R0, RZ, 0x3c, !PT ;  /* 0x000000001d1d7212 */ /* 0x000fe400078e3cff */
[----:B------:R-:W-:Y:S02]  /*45f0*/  SEL R30, R30, RZ, P0 ;  /* 0x000000ff1e1e7207 */ /* 0x000fe40000000000 */
[----:B------:R-:W-:Y:S01]  /*4600*/  IMAD.U32 R11, RZ, RZ, UR8 ;  /* 0x00000008ff0b7e24 */ /* 0x000fe2000f8e00ff */
[----:B------:R-:W-:Y:S01]  /*4610*/  @!P4 R2UR UR14, R10 ;  /* 0x000000000a0ec2ca */ /* 0x000fe200000e0000 */
[----:B------:R-:W-:Y:S01]  /*4620*/  @!UP1 UIADD3 UR8, UPT, UPT, UR7, 0x6200, URZ ;  /* 0x0000620007089890 */ /* 0x000fe2000fffe0ff */
[----:B------:R-:W-:Y:S02]  /*4630*/  VOTEU.ALL UP1, P4 ;  /* 0x0000000000ff7886 */ /* 0x000fe40002020000 */
[----:B------:R-:W-:Y:S11]  /*4640*/  @!P4 R2UR UR15, R11 ;  /* 0x000000000b0fc2ca */ /* 0x000ff600000e0000 */
[----:B------:R-:W-:Y:S02]  /*4650*/  @!UPT UIADD3 URZ, UPT, UPT, URZ, URZ, URZ ;  /* 0x000000fffffff290 */ /* 0x000fe4000fffe0ff */
[----:B------:R2:W-:Y:S01]  /*4660*/  @!UP1 UTMALDG.3D [UR8], [UR14], desc[UR18] ;  /* 0x000012080e0095b4 */ /* 0x0005e20008011000 */
[----:B------:R2:W-:Y:S01]  /*4670*/  @!P4 SYNCS.ARRIVE.TRANS64.RED.A0TR RZ, [UR7+0x58], R23 ;  /* 0x00005817ffffc9a7 */ /* 0x0005e20008300407 */
[----:B------:R-:W-:Y:S01]  /*4680*/  UPLOP3.LUT UP1, UPT, UPT, UPT, UPT, 0x80, 0x8 ;  /* 0x000000000008789c */ /* 0x000fe20003f2f070 */
[----:B------:R-:W-:Y:S01]  /*4690*/  SYNCS.ARRIVE.TRANS64.RED.A1T0 RZ, [UR13], RZ ;  /* 0x000000ffffff79a7 */ /* 0x000fe2000810040d */
[----:B------:R-:W-:Y:S09]  /*46a0*/  @P3 BRA `(.L_x_76) ;  /* 0xfffffff000943947 */ /* 0x000ff2000383ffff */
[----:B------:R-:W-:-:S04]  /*46b0*/  SHF.L.U32 R3, R31, 0x1f, RZ ;  /* 0x0000001f1f037819 */ /* 0x000fc800000006ff */
[----:B------:R-:W1:Y:S02]  /*46c0*/  SYNCS.PHASECHK.TRANS64.TRYWAIT P0, [UR7+0x60], R3 ;  /* 0x00006003ff0075a7 */ /* 0x000e640008001107 */
[----:B-1----:R-:W-:Y:S05]  /*46d0*/  @!P0 BRA `(.L_x_77) ;  /* 0x0000006c00fc8947 */ /* 0x002fea0003800000 */
.L_x_160:
[----:B------:R-:W3:Y:S02]  /*46e0*/  SYNCS.PHASECHK.TRANS64.TRYWAIT P0, [UR7+0x68], R3 ;  /* 0x00006803ff0075a7 */ /* 0x000ee40008001107 */
[----:B---3--:R-:W-:Y:S05]  /*46f0*/  @!P0 BRA `(.L_x_78) ;  /* 0x00000070000c8947 */ /* 0x008fea0003800000 */
.L_x_162:
[----:B------:R-:W3:Y:S02]  /*4700*/  SYNCS.PHASECHK.TRANS64.TRYWAIT P0, [UR7+0x70], R3 ;  /* 0x00007003ff0075a7 */ /* 0x000ee40008001107 */
[----:B---3--:R-:W-:Y:S05]  /*4710*/  @!P0 BRA `(.L_x_79) ;  /* 0x00000070001c8947 */ /* 0x008fea0003800000 */
.L_x_164:
[----:B-1----:R-:W-:-:S07]  /*4720*/  MOV R0, UR7 ;  /* 0x0000000700007c02 */ /* 0x002fce0008000f00 */
.L_x_80:
[----:B-1----:R-:W-:-:S04]  /*4730*/  SHF.L.U32 R3, R31, 0x1f, RZ ;  /* 0x0000001f1f037819 */ /* 0x002fc800000006ff */
[----:B------:R1:W3:Y:S03]  /*4740*/  SYNCS.PHASECHK.TRANS64.TRYWAIT P0, [R0+URZ+0x78], R3 ;  /* 0x00007803000075a7 */ /* 0x0002e600080011ff */
[----:B---3--:R-:W-:Y:S05]  /*4750*/  @!P0 NANOSLEEP.SYNCS 0x989680 ;  /* 0x009896800000895d */ /* 0x008fea0003900000 */
[----:B------:R-:W3:Y:S02]  /*4760*/  @!P0 SYNCS.PHASECHK.TRANS64 P0, [R0+URZ+0x78], R3 ;  /* 0x00007803000085a7 */ /* 0x000ee400080010ff */
[----:B--23--:R-:W-:Y:S05]  /*4770*/  @P0 EXIT ;  /* 0x000000000000094d */ /* 0x00cfea0003800000 */
[----:B------:R-:W-:Y:S05]  /*4780*/  BRA `(.L_x_80) ;  /* 0xfffffffc00e87947 */ /* 0x000fea000383ffff */
.L_x_65:
[----:B------:R-:W-:-:S06]  /*4790*/  UISETP.GE.AND UP1, UPT, UR8, 0x4, UPT ;  /* 0x000000040800788c */ /* 0x000fcc000bf26270 */
[----:B------:R-:W-:-:S13]  /*47a0*/  PLOP3.LUT P0, PT, PT, PT, UP1, 0x80, 0x8 ;  /* 0x000000000008781c */ /* 0x000fda0003f0f018 */
[----:B------:R-:W-:Y:S05]  /*47b0*/  @!P0 EXIT ;  /* 0x000000000000894d */ /* 0x000fea0003800000 */
[----:B------:R-:W-:Y:S01]  /*47c0*/  BAR.SYNC.DEFER_BLOCKING 0x6, 0xa0 ;  /* 0x0182800000007b1d */ /* 0x000fe20000010000 */
[C---:B------:R-:W-:Y:S01]  /*47d0*/  IMAD.SHL.U32 R3, R185.reuse, 0x40, RZ ;  /* 0x00000040b9037824 */ /* 0x040fe200078e00ff */
[C---:B------:R-:W-:Y:S01]  /*47e0*/  LOP3.LUT R189, R185.reuse, 0x60, RZ, 0xc0, !PT ;  /* 0x00000060b9bd7812 */ /* 0x040fe200078ec0ff */
[C---:B------:R-:W-:Y:S01]  /*47f0*/  IMAD.SHL.U32 R172, R185.reuse, 0x8, RZ ;  /* 0x00000008b9ac7824 */ /* 0x040fe200078e00ff */
[C---:B------:R-:W-:Y:S01]  /*4800*/  LOP3.LUT R187, R185.reuse, 0x2, RZ, 0xc0, !PT ;  /* 0x00000002b9bb7812 */ /* 0x040fe200078ec0ff */
[----:B------:R-:W-:Y:S01]  /*4810*/  IMAD.U32 R79, R185, 0x10000, RZ ;  /* 0x00010000b94f7824 */ /* 0x000fe200078e00ff */
[----:B------:R-:W-:Y:S02]  /*4820*/  UMOV UR49, 0x400 ;  /* 0x0000040000317882 */ /* 0x000fe40000000000 */
[----:B------:R-:W1:Y:S01]  /*4830*/  LDC R177, c[0x0][0x370] ;  /* 0x0000dc00ffb17b82 */ /* 0x000e620000000800 */
[----:B------:R-:W-:Y:S01]  /*4840*/  ULEA UR49, UR37, UR49, 0x18 ;  /* 0x0000003125317291 */ /* 0x000fe2000f8ec0ff */
[----:B------:R-:W-:Y:S01]  /*4850*/  LOP3.LUT R5, R3, 0x180, RZ, 0xc0, !PT ;  /* 0x0000018003057812 */ /* 0x000fe200078ec0ff */
[----:B------:R-:W-:Y:S01]  /*4860*/  HFMA2 R191, -RZ, RZ, 0, 0 ;  /* 0x00000000ffbf7431 */ /* 0x000fe200000001ff */
[----:B------:R-:W-:Y:S01]  /*4870*/  LOP3.LUT R79, R79, 0x600000, RZ, 0xc0, !PT ;  /* 0x006000004f4f7812 */ /* 0x000fe200078ec0ff */
[----:B------:R-:W-:Y:S01]  /*4880*/  UIADD3 UR4, UPT, UPT, UR49, 0x8200, URZ ;  /* 0x0000820031047890 */ /* 0x000fe2000fffe0ff */
[----:B------:R-:W-:Y:S01]  /*4890*/  LOP3.LUT R172, R5, 0x30, R172, 0xf8, !PT ;  /* 0x0000003005ac7812 */ /* 0x000fe200078ef8ac */
[----:B------:R-:W-:Y:S01]  /*48a0*/  IMAD.MOV.U32 R76, RZ, RZ, RZ ;  /* 0x000000ffff4c7224 */ /* 0x000fe200078e00ff */
[----:B------:R-:W2:Y:S01]  /*48b0*/  LDC R74, c[0x0][0xb0c] ;  /* 0x0002c300ff4a7b82 */ /* 0x000ea20000000800 */
[----:B------:R-:W-:-:S02]  /*48c0*/  LOP3.LUT R185, R185, 0x4, RZ, 0xc0, !PT ;  /* 0x00000004b9b97812 */ /* 0x000fc400078ec0ff */
[----:B------:R-:W-:Y:S02]  /*48d0*/  CS2R R182, SRZ ;  /* 0x0000000000b67805 */ /* 0x000fe4000001ff00 */
[----:B------:R-:W-:Y:S02]  /*48e0*/  LOP3.LUT R172, R172, 0x1e40, R3, 0xf8, !PT ;  /* 0x00001e40acac7812 */ /* 0x000fe400078ef803 */
[----:B------:R-:W-:Y:S02]  /*48f0*/  CS2R R180, SRZ ;  /* 0x0000000000b47805 */ /* 0x000fe4000001ff00 */
[----:B------:R-:W-:Y:S01]  /*4900*/  IADD3 R184, PT, PT, -R185, 0x2, RZ ;  /* 0x00000002b9b87810 */ /* 0x000fe20007ffe1ff */
[----:B------:R-:W-:Y:S01]  /*4910*/  IMAD.MOV R176, RZ, RZ, -R187 ;  /* 0x000000ffffb07224 */ /* 0x000fe200078e0abb */
[----:B------:R-:W-:Y:S01]  /*4920*/  MOV R188, UR4 ;  /* 0x0000000400bc7c02 */ /* 0x000fe20008000f00 */
[----:B------:R-:W4:Y:S01]  /*4930*/  LDC R174, c[0x0][0xb20] ;  /* 0x0002c800ffae7b82 */ /* 0x000f220000000800 */
[----:B------:R-:W3:Y:S01]  /*4940*/  LDS R0, [UR49+0x120] ;  /* 0x00012031ff007984 */ /* 0x000ee20008000800 */
[----:B------:R-:W-:Y:S01]  /*4950*/  VIADD R186, R172, UR49 ;  /* 0x00000031acba7c36 */ /* 0x000fe20008000000 */
[----:B------:R-:W1:Y:S01]  /*4960*/  LDCU.64 UR52, c[0x0][0x348] ;  /* 0x00006900ff3477ac */ /* 0x000e620008000a00 */
[----:B------:R-:W-:-:S02]  /*4970*/  IMAD.MOV R175, RZ, RZ, -R185 ;  /* 0x000000ffffaf7224 */ /* 0x000fc400078e0ab9 */
[----:B------:R-:W-:Y:S01]  /*4980*/  VIADD R186, R186, 0x200 ;  /* 0x00000200baba7836 */ /* 0x000fe20000000000 */
[----:B------:R-:W1:Y:S01]  /*4990*/  LDCU.64 UR38, c[0x0][0x888] ;  /* 0x00011100ff2677ac */ /* 0x000e620008000a00 */
[----:B------:R-:W1:Y:S01]  /*49a0*/  LDC R73, c[0x0][0xb30] ;  /* 0x0002cc00ff497b82 */ /* 0x000e620000000800 */
[----:B------:R-:W1:Y:S01]  /*49b0*/  LDCU.64 UR44, c[0x0][0x890] ;  /* 0x00011200ff2c77ac */ /* 0x000e620008000a00 */
[----:B------:R-:W-:-:S06]  /*49c0*/  UIADD3 UR48, UPT, UPT, UR49, 0x200, URZ ;  /* 0x0000020031307890 */ /* 0x000fcc000fffe0ff */
[----:B------:R-:W1:Y:S08]  /*49d0*/  LDC.64 R168, c[0x0][0xb10] ;  /* 0x0002c400ffa87b82 */ /* 0x000e700000000a00 */
[----:B------:R-:W1:Y:S08]  /*49e0*/  LDC.64 R70, c[0x0][0xb18] ;  /* 0x0002c600ff467b82 */ /* 0x000e700000000a00 */
[----:B------:R-:W1:Y:S08]  /*49f0*/  LDC.64 R68, c[0x0][0xb28] ;  /* 0x0002ca00ff447b82 */ /* 0x000e700000000a00 */
[----:B------:R-:W1:Y:S01]  /*4a00*/  LDC.64 R166, c[0x0][0x8b0] ;  /* 0x00022c00ffa67b82 */ /* 0x000e620000000a00 */
[----:B---3--:R-:W-:-:S07]  /*4a10*/  IMAD.IADD R79, R0, 0x1, R79 ;  /* 0x00000001004f7824 */ /* 0x008fce00078e024f */
[----:B------:R-:W3:Y:S08]  /*4a20*/  LDC.64 R164, c[0x0][0x8a8] ;  /* 0x00022a00ffa47b82 */ /* 0x000ef00000000a00 */
[----:B--2-4-:R-:W1:Y:S02]  /*4a30*/  LDC R178, c[0x0][0x374] ;  /* 0x0000dd00ffb27b82 */ /* 0x014e640000000800 */
.L_x_125:
[C---:B------:R-:W-:Y:S02]  /*4a40*/  LEA R0, R191.reuse, UR49, 0x3 ;  /* 0x00000031bf007c11 */ /* 0x040fe4000f8e18ff */
[----:B------:R-:W-:Y:S02]  /*4a50*/  SHF.L.U32 R3, R182, 0x1f, RZ ;  /* 0x0000001fb6037819 */ /* 0x000fe400000006ff */
[----:B------:R-:W-:Y:S02]  /*4a60*/  LEA R16, R191, UR49, 0x4 ;  /* 0x00000031bf107c11 */ /* 0x000fe4000f8e20ff */
[----:B------:R-:W2:Y:S02]  /*4a70*/  SYNCS.PHASECHK.TRANS64.TRYWAIT P0, [R0+URZ+0x90], R3 ;  /* 0x00009003000075a7 */ /* 0x000ea400080011ff */
[----:B-12---:R-:W-:Y:S05]  /*4a80*/  @!P0 BRA `(.L_x_81) ;  /* 0x0000006c00588947 */ /* 0x006fea0003800000 */
.L_x_165:
[----:B------:R-:W4:Y:S01]  /*4a90*/  LDC.64 R12, c[0x0][0xb10] ;  /* 0x0002c400ff0c7b82 */ /* 0x000f220000000a00 */
[----:B------:R-:W3:Y:S01]  /*4aa0*/  LDS.128 R16, [R16+0x100] ;  /* 0x0001000010107984 */ /* 0x000ee20000000c00 */
[----:B-1----:R-:W-:Y:S01]  /*4ab0*/  ISETP.NE.AND P1, PT, R73, 0x1, PT ;  /* 0x000000014900780c */ /* 0x002fe20003f25270 */
[----:B--2---:R-:W-:Y:S01]  /*4ac0*/  VIADD R0, R0, 0xa0 ;  /* 0x000000a000007836 */ /* 0x004fe20000000000 */
[----:B------:R-:W-:Y:S04]  /*4ad0*/  ISETP.GE.AND P0, PT, R72, 0x1, PT ;  /* 0x000000014800780c */ /* 0x000fe80003f06270 */
[----:B------:R-:W1:Y:S01]  /*4ae0*/  LDC.64 R10, c[0x0][0xb18] ;  /* 0x0002c600ff0a7b82 */ /* 0x000e620000000a00 */
[----:B------:R-:W-:Y:S01]  /*4af0*/  PRMT R0, RZ, 0x654, R0 ;  /* 0x00000654ff007816 */ /* 0x000fe20000000000 */
[----:B------:R-:W-:Y:S01]  /*4b00*/  @!PT LDS RZ, [RZ] ;  /* 0x00000000fffff984 */ /* 0x000fe20000000800 */
[----:B------:R-:W-:Y:S01]  /*4b10*/  @!PT LDS RZ, [RZ] ;  /* 0x00000000fffff984 */ /* 0x000fe20000000800 */
[----:B------:R-:W-:Y:S01]  /*4b20*/  @!PT LDS RZ, [RZ] ;  /* 0x00000000fffff984 */ /* 0x000fe20000000800 */
[----:B------:R-:W-:Y:S01]  /*4b30*/  @!PT LDS RZ, [RZ] ;  /* 0x00000000fffff984 */ /* 0x000fe20000000800 */
[----:B------:R2:W-:Y:S06]  /*4b40*/  MEMBAR.ALL.CTA ;  /* 0x0000000000007992 */ /* 0x0005ec0000008000 */
[----:B--2---:R-:W2:Y:S01]  /*4b50*/  FENCE.VIEW.ASYNC.S ;  /* 0x00000000000073c6 */ /* 0x004ea20000000000 */
[----:B------:R-:W1:Y:S08]  /*4b60*/  @!P1 LDC R14, c[0x0][0xb20] ;  /* 0x0002c800ff0e9b82 */ /* 0x000e700000000800 */
[----:B------:R-:W1:Y:S01]  /*4b70*/  @!P1 LDC R9, c[0x0][0xb0c] ;  /* 0x0002c300ff099b82 */ /* 0x000e620000000800 */
[----:B--2---:R2:W-:Y:S01]  /*4b80*/  SYNCS.ARRIVE.TRANS64.RED.A1T0 RZ, [R0+URZ], RZ ;  /* 0x000000ff00ff79a7 */ /* 0x0045e200081004ff */
[----:B---3--:R-:W-:Y:S04]  /*4b90*/  LOP3.LUT P4, RZ, R18, 0x1, RZ, 0xc0, !PT ;  /* 0x0000000112ff7812 */ /* 0x008fe8000788c0ff */
[----:B------:R-:W-:Y:S09]  /*4ba0*/  P2R R190, PR, RZ, 0x10 ;  /* 0x00000010ffbe7803 */ /* 0x000ff20000000000 */
[----:B------:R-:W-:Y:S02]  /*4bb0*/  @P4 MOV R77, R16 ;  /* 0x00000010004d4202 */ /* 0x000fe40000000f00 */
[----:B------:R-:W-:Y:S01]  /*4bc0*/  @P4 LOP3.LUT R75, R17, 0xffff, RZ, 0xc0, !PT ;  /* 0x0000ffff114b4812 */ /* 0x000fe200078ec0ff */
[----:B--2-4-:R-:W-:Y:S06]  /*4bd0*/  @!P0 BRA `(.L_x_82) ;  /* 0x0000000000a48947 */ /* 0x014fec0003800000 */
[----:B------:R-:W-:Y:S01]  /*4be0*/  IMAD.HI.U32 R23, R178, R71, RZ ;  /* 0x00000047b2177227 */ /* 0x000fe200078e00ff */
[----:B------:R-:W-:Y:S02]  /*4bf0*/  ISETP.NE.AND P0, PT, R70, 0x1, PT ;  /* 0x000000014600780c */ /* 0x000fe40003f05270 */
[----:B------:R-:W-:Y:S01]  /*4c00*/  ISETP.NE.AND P2, PT, R72, 0x1, PT ;  /* 0x000000014800780c */ /* 0x000fe20003f45270 */
[----:B------:R-:W-:Y:S01]  /*4c10*/  IMAD.HI.U32 R22, R177, R168, RZ ;  /* 0x000000a8b1167227 */ /* 0x000fe200078e00ff */
[----:B------:R-:W-:Y:S02]  /*4c20*/  SHF.R.U32.HI R23, RZ, R174, R23 ;  /* 0x000000aeff177219 */ /* 0x000fe40000011617 */
[----:B------:R-:W-:Y:S01]  /*4c30*/  ISETP.NE.AND P3, PT, R74, 0x1, PT ;  /* 0x000000014a00780c */ /* 0x000fe20003f65270 */
[----:B------:R-:W-:Y:S01]  /*4c40*/  IMAD.HI.U32 R26, R77, R168, RZ ;  /* 0x000000a84d1a7227 */ /* 0x000fe200078e00ff */
[----:B------:R-:W-:Y:S02]  /*4c50*/  SHF.R.U32.HI R22, RZ, R169, R22 ;  /* 0x000000a9ff167219 */ /* 0x000fe40000011616 */
[----:B------:R-:W-:Y:S01]  /*4c60*/  SEL R3, R178, R23, !P0 ;  /* 0x00000017b2037207 */ /* 0x000fe20004000000 */
[----:B------:R-:W-:Y:S01]  /*4c70*/  IMAD.HI.U32 R23, R75, R71, RZ ;  /* 0x000000474b177227 */ /* 0x000fe200078e00ff */
[----:B------:R-:W-:Y:S02]  /*4c80*/  SEL R7, R177, R22, !P3 ;  /* 0x00000016b1077207 */ /* 0x000fe40005800000 */
[----:B------:R-:W-:Y:S01]  /*4c90*/  SHF.R.U32.HI R26, RZ, R169, R26 ;  /* 0x000000a9ff1a7219 */ /* 0x000fe2000001161a */
[-C--:B------:R-:W-:Y:S04]  /*4ca0*/  IMAD.HI.U32 R22, R3, R68.reuse, RZ ;  /* 0x0000004403167227 */ /* 0x080fe800078e00ff */
[----:B------:R-:W-:Y:S01]  /*4cb0*/  IMAD.HI.U32 R24, R7, R68, RZ ;  /* 0x0000004407187227 */ /* 0x000fe200078e00ff */
[-C--:B------:R-:W-:Y:S02]  /*4cc0*/  @P2 SHF.R.U32.HI R3, RZ, R69.reuse, R22 ;  /* 0x00000045ff032219 */ /* 0x080fe40000011616 */
[----:B------:R-:W-:Y:S02]  /*4cd0*/  SHF.R.U32.HI R22, RZ, R174, R23 ;  /* 0x000000aeff167219 */ /* 0x000fe40000011617 */
[----:B------:R-:W-:Y:S01]  /*4ce0*/  @P2 SHF.R.U32.HI R7, RZ, R69, R24 ;  /* 0x00000045ff072219 */ /* 0x000fe20000011618 */
[C---:B------:R-:W-:Y:S01]  /*4cf0*/  IMAD R2, R72.reuse, R3, RZ ;  /* 0x0000000348027224 */ /* 0x040fe200078e02ff */
[----:B------:R-:W-:Y:S02]  /*4d00*/  SEL R5, R75, R22, !P0 ;  /* 0x000000164b057207 */ /* 0x000fe40004000000 */
[----:B------:R-:W-:Y:S01]  /*4d10*/  SEL R3, R77, R26, !P3 ;  /* 0x0000001a4d037207 */ /* 0x000fe20005800000 */
[----:B------:R-:W-:Y:S01]  /*4d20*/  IMAD R4, R72, R7, RZ ;  /* 0x0000000748047224 */ /* 0x000fe200078e02ff */
[C---:B------:R-:W-:Y:S01]  /*4d30*/  ISETP.GE.AND P0, PT, R5.reuse, R2, PT ;  /* 0x000000020500720c */ /* 0x040fe20003f06270 */
[----:B------:R-:W-:Y:S03]  /*4d40*/  IMAD.HI.U32 R6, R5, R68, RZ ;  /* 0x0000004405067227 */ /* 0x000fe600078e00ff */
[----:B------:R-:W-:Y:S01]  /*4d50*/  ISETP.GE.OR P0, PT, R3, R4, P0 ;  /* 0x000000040300720c */ /* 0x000fe20000706670 */
[----:B------:R-:W-:Y:S01]  /*4d60*/  IMAD.MOV R4, RZ, RZ, -R3 ;  /* 0x000000ffff047224 */ /* 0x000fe200078e0a03 */
[-C--:B------:R-:W-:Y:S03]  /*4d70*/  SHF.R.U32.HI R6, RZ, R69.reuse, R6 ;  /* 0x00000045ff067219 */ /* 0x080fe60000011606 */
[----:B------:R-:W-:Y:S01]  /*4d80*/  IMAD R77, R74, R4, R77 ;  /* 0x000000044a4d7224 */ /* 0x000fe200078e024d */
[----:B------:R-:W-:Y:S05]  /*4d90*/  SEL R15, R5, R6, !P2 ;  /* 0x00000006050f7207 */ /* 0x000fea0005000000 */
[----:B------:R-:W-:Y:S02]  /*4da0*/  IMAD.MOV R6, RZ, RZ, -R15 ;  /* 0x000000ffff067224 */ /* 0x000fe400078e0a0f */
[C---:B------:R-:W-:Y:S04]  /*4db0*/  @!P0 IMAD.HI.U32 R2, R3.reuse, R68, RZ ;  /* 0x0000004403028227 */ /* 0x040fe800078e00ff */
[----:B------:R-:W-:Y:S01]  /*4dc0*/  IMAD R6, R72, R6, R5 ;  /* 0x0000000648067224 */ /* 0x000fe200078e0205 */
[----:B------:R-:W-:Y:S04]  /*4dd0*/  @!P0 SHF.R.U32.HI R2, RZ, R69, R2 ;  /* 0x00000045ff028219 */ /* 0x000fe80000011602 */
[----:B------:R-:W-:Y:S02]  /*4de0*/  @!P0 SEL R0, R3, R2, !P2 ;  /* 0x0000000203008207 */ /* 0x000fe40005000000 */
[----:B------:R-:W-:Y:S02]  /*4df0*/  IADD3 R2, PT, PT, -R5, RZ, RZ ;  /* 0x000000ff05027210 */ /* 0x000fe40007ffe1ff */
[----:B------:R-:W-:Y:S01]  /*4e00*/  @!P0 IADD3 R8, PT, PT, R15, -R0, RZ ;  /* 0x800000000f088210 */ /* 0x000fe20007ffe0ff */
[----:B------:R-:W-:Y:S02]  /*4e10*/  @!P0 IMAD R0, R7, R6, R0 ;  /* 0x0000000607008224 */ /* 0x000fe400078e0200 */
[----:B------:R-:W-:Y:S02]  /*4e20*/  IMAD R75, R70, R2, R75 ;  /* 0x00000002464b7224 */ /* 0x000fe400078e024b */
[----:B------:R-:W-:Y:S02]  /*4e30*/  @!P0 IMAD R5, R8, R72, R3 ;  /* 0x0000004808058224 */ /* 0x000fe400078e0203 */
[----:B------:R-:W-:Y:S04]  /*4e40*/  @!P0 IMAD.MOV.U32 R3, RZ, RZ, R0 ;  /* 0x000000ffff038224 */ /* 0x000fe800078e0000 */
[----:B------:R-:W-:Y:S02]  /*4e50*/  IMAD R77, R3, R74, R77 ;  /* 0x0000004a034d7224 */ /* 0x000fe400078e024d */
[----:B------:R-:W-:Y:S07]  /*4e60*/  IMAD R75, R5, R70, R75 ;  /* 0x00000046054b7224 */ /* 0x000fee00078e024b */
.L_x_82:
[----:B-1----:R-:W-:Y:S01]  /*4e70*/  @!P1 ISETP.NE.AND P0, PT, R10, 0x1, PT ;  /* 0x000000010a00980c */ /* 0x002fe20003f05270 */
[----:B------:R-:W-:Y:S01]  /*4e80*/  @!P1 IMAD.HI.U32 R0, R77, R12, RZ ;  /* 0x0000000c4d009227 */ /* 0x000fe200078e00ff */
[----:B------:R-:W-:Y:S01]  /*4e90*/  @!P1 ISETP.NE.AND P2, PT, R9, 0x1, PT ;  /* 0x000000010900980c */ /* 0x000fe20003f45270 */
[----:B------:R-:W-:Y:S01]  /*4ea0*/  ULOP3.LUT UP0, URZ, UR48, 0x1b0, URZ, 0xc0, !UPT ;  /* 0x000001b030ff7892 */ /* 0x000fe2000f80c0ff */
[----:B------:R-:W-:Y:S01]  /*4eb0*/  R2UR UR42, R21 ;  /* 0x00000000152a72ca */ /* 0x000fe200000e0000 */
[----:B------:R-:W-:Y:S01]  /*4ec0*/  @!P1 IMAD.HI.U32 R3, R75, R11, RZ ;  /* 0x0000000b4b039227 */ /* 0x000fe200078e00ff */
[----:B------:R-:W-:Y:S02]  /*4ed0*/  @!P1 SHF.R.U32.HI R0, RZ, R13, R0 ;  /* 0x0000000dff009219 */ /* 0x000fe40000011600 */
[----:B------:R-:W-:Y:S01]  /*4ee0*/  R2UR UR41, R20 ;  /* 0x00000000142972ca */ /* 0x000fe200000e0000 */
[----:B------:R-:W-:Y:S01]  /*4ef0*/  VIADD R191, R191, 0x1 ;  /* 0x00000001bfbf7836 */ /* 0x000fe20000000000 */
[----:B------:R-:W-:Y:S02]  /*4f00*/  @!P1 SHF.R.U32.HI R2, RZ, R14, R3 ;  /* 0x0000000eff029219 */ /* 0x000fe40000011603 */
[----:B------:R-:W-:Y:S02]  /*4f10*/  @!P1 SEL R3, R77, R0, !P2 ;  /* 0x000000004d039207 */ /* 0x000fe40005000000 */
[----:B------:R-:W-:Y:S02]  /*4f20*/  @!P1 SEL R2, R75, R2, !P0 ;  /* 0x000000024b029207 */ /* 0x000fe40004000000 */
[----:B------:R-:W-:Y:S01]  /*4f30*/  @P4 SHF.R.U32.HI R179, RZ, 0x10, R17 ;  /* 0x00000010ffb34819 */ /* 0x000fe20000011611 */
[----:B------:R-:W-:Y:S02]  /*4f40*/  USHF.L.U32 UR42, UR42, 0x7, URZ ;  /* 0x000000072a2a7899 */ /* 0x000fe400080006ff */
[----:B------:R-:W-:Y:S02]  /*4f50*/  @!P1 IMAD.IADD R0, R2, 0x1, -R3 ;  /* 0x0000000102009824 */ /* 0x000fe400078e0a03 */
[----:B------:R-:W-:Y:S01]  /*4f60*/  @!P1 IMAD.IADD R2, R3, 0x1, -R2 ;  /* 0x0000000103029824 */ /* 0x000fe200078e0a02 */
[----:B------:R-:W-:Y:S01]  /*4f70*/  USHF.L.U32 UR41, UR41, 0x8, URZ ;  /* 0x0000000829297899 */ /* 0x000fe200080006ff */
[----:B------:R-:W-:Y:S02]  /*4f80*/  @!P1 IMAD R77, R0, R9, R77 ;  /* 0x00000009004d9224 */ /* 0x000fe400078e024d */
[----:B------:R-:W-:Y:S01]  /*4f90*/  @!P1 IMAD R75, R2, R10, R75 ;  /* 0x0000000a024b9224 */ /* 0x000fe200078e024b */
[----:B------:R-:W-:Y:S08]  /*4fa0*/  BRA.U !UP0, `(.L_x_83) ;  /* 0x0000000108407547 */ /* 0x000ff0000b800000 */
[----:B------:R-:W1:Y:S01]  /*4fb0*/  LDCU.64 UR8, c[0x4][0x88] ;  /* 0x01001100ff0877ac */ /* 0x000e620008000a00 */
[----:B------:R-:W-:Y:S01]  /*4fc0*/  MOV R3, 0x0 ;  /* 0x0000000000037802 */ /* 0x000fe20000000f00 */
[----:B------:R-:W-:Y:S02]  /*4fd0*/  HFMA2 R12, -RZ, RZ, 0, 5.9604644775390625e-08 ;  /* 0x00000001ff0c7431 */ /* 0x000fe400000001ff */
[----:B------:R-:W-:Y:S02]  /*4fe0*/  IMAD.MOV.U32 R8, RZ, RZ, 0x70 ;  /* 0x00000070ff087424 */ /* 0x000fe400078e00ff */
[----:B------:R-:W-:Y:S01]  /*4ff0*/  IMAD.MOV.U32 R13, RZ, RZ, RZ ;  /* 0x000000ffff0d7224 */ /* 0x000fe200078e00ff */
[----:B------:R-:W2:Y:S01]  /*5000*/  LDCU.64 UR6, c[0x4][0x90] ;  /* 0x01001200ff0677ac */ /* 0x000ea20008000a00 */
[----:B------:R-:W3:Y:S01]  /*5010*/  LDC.64 R2, c[0x4][R3] ;  /* 0x0100000003027b82 */ /* 0x000ee20000000a00 */
[----:B------:R-:W4:Y:S01]  /*5020*/  LDCU.64 UR4, c[0x4][0x8] ;  /* 0x01000100ff0477ac */ /* 0x000f220008000a00 */
[----:B-1----:R-:W-:Y:S01]  /*5030*/  MOV R5, UR9 ;  /* 0x0000000900057c02 */ /* 0x002fe20008000f00 */
[----:B------:R-:W-:Y:S01]  /*5040*/  IMAD.U32 R4, RZ, RZ, UR8 ;  /* 0x00000008ff047e24 */ /* 0x000fe2000f8e00ff */
[----:B--2---:R-:W-:Y:S01]  /*5050*/  MOV R7, UR7 ;  /* 0x0000000700077c02 */ /* 0x004fe20008000f00 */
[----:B------:R-:W-:Y:S01]  /*5060*/  IMAD.U32 R6, RZ, RZ, UR6 ;  /* 0x00000006ff067e24 */ /* 0x000fe2000f8e00ff */
[----:B----4-:R-:W-:Y:S01]  /*5070*/  MOV R11, UR5 ;  /* 0x00000005000b7c02 */ /* 0x010fe20008000f00 */
[----:B------:R-:W-:Y:S02]  /*5080*/  IMAD.U32 R10, RZ, RZ, UR4 ;  /* 0x00000004ff0a7e24 */ /* 0x000fe4000f8e00ff */
[----:B------:R-:W-:Y:S07]  /*5090*/  LEPC R20, `(.L_x_83) ;  /* 0x000000001014794e */ /* 0x000fee0000000000 */
[----:B---3-5:R-:W-:Y:S05]  /*50a0*/  CALL.ABS.NOINC R2 ;  /* 0x0000000002007343 */ /* 0x028fea0003c00000 */
.L_x_83:
[----:B------:R-:W-:Y:S01]  /*50b0*/  LOP3.LUT P0, RZ, R188, 0x1b0, RZ, 0xc0, !PT ;  /* 0x000001b0bcff7812 */ /* 0x000fe2000780c0ff */
[----:B------:R-:W-:Y:S11]  /*50c0*/  BSSY.RECONVERGENT B6, `(.L_x_84) ;  /* 0x0000013000067945 */ /* 0x000ff60003800200 */
[----:B------:R-:W-:Y:S01]  /*50d0*/  @!UPT UIADD3 URZ, UPT, UPT, URZ, URZ, URZ ;  /* 0x000000fffffff290 */ /* 0x000fe2000fffe0ff */
[----:B------:R-:W-:Y:S05]  /*50e0*/  @!P0 BRA `(.L_x_85) ;  /* 0x0000000000408947 */ /* 0x000fea0003800000 */
        /* <DEDUP_REMOVED lines=16> */
.L_x_85:
[----:B------:R-:W-:Y:S05]  /*51f0*/  BSYNC.RECONVERGENT B6 ;  /* 0x0000000000067941 */ /* 0x000fea0003800200 */
.L_x_84:
[----:B------:R-:W-:Y:S01]  /*5200*/  ISETP.NE.U32.AND P4, PT, R166, RZ, PT ;  /* 0x000000ffa600720c */ /* 0x000fe20003f85070 */
[----:B------:R-:W-:Y:S01]  /*5210*/  UISETP.NE.AND UP2, UPT, UR50, URZ, UPT ;  /* 0x000000ff3200728c */ /* 0x000fe2000bf45270 */
[----:B------:R-:W-:Y:S01]  /*5220*/  ISETP.NE.U32.AND P2, PT, RZ, UR38, PT ;  /* 0x00000026ff007c0c */ /* 0x000fe2000bf45070 */
[----:B------:R-:W-:Y:S01]  /*5230*/  UISETP.NE.U32.AND UP1, UPT, UR44, URZ, UPT ;  /* 0x000000ff2c00728c */ /* 0x000fe2000bf25070 */
[----:B------:R-:W-:Y:S01]  /*5240*/  ISETP.NE.AND.EX P4, PT, R167, RZ, PT, P4 ;  /* 0x000000ffa700720c */ /* 0x000fe20003f85340 */
[----:B------:R-:W-:Y:S01]  /*5250*/  UPLOP3.LUT UP0, UPT, UPT, UPT, UPT, 0x40, 0x4 ;  /* 0x000000000004789c */ /* 0x000fe20003f0e870 */
[----:B------:R-:W-:Y:S01]  /*5260*/  ISETP.NE.AND.EX P2, PT, RZ, UR39, PT, P2 ;  /* 0x00000027ff007c0c */ /* 0x000fe2000bf45320 */
[----:B------:R-:W-:Y:S01]  /*5270*/  UISETP.NE.AND.EX UP1, UPT, UR45, URZ, UPT, UP1 ;  /* 0x000000ff2d00728c */ /* 0x000fe2000bf25310 */
[----:B------:R-:W-:Y:S04]  /*5280*/  PLOP3.LUT P1, PT, PT, PT, UP2, 0x80, 0x8 ;  /* 0x000000000008781c */ /* 0x000fe80003f2f028 */
[----:B------:R-:W-:Y:S06]  /*5290*/  @UP2 UPLOP3.LUT UP0, UPT, UPT, UPT, UP1, 0x80, 0x8 ;  /* 0x000000000008289c */ /* 0x000fec0003f0f010 */
[----:B------:R-:W-:Y:S01]  /*52a0*/  PLOP3.LUT P0, PT, PT, PT, UP0, 0x80, 0x8 ;  /* 0x000000000008781c */ /* 0x000fe20003f0f008 */
[----:B------:R-:W-:Y:S01]  /*52b0*/  @!UPT UIADD3 URZ, UPT, UPT, URZ, URZ, URZ ;  /* 0x000000fffffff290 */ /* 0x000fe2000fffe0ff */
[----:B------:R-:W-:Y:S11]  /*52c0*/  BRA.U !UP1, `(.L_x_86) ;  /* 0x0000000109387547 */ /* 0x000ff6000b800000 */
[----:B------:R-:W-:Y:S01]  /*52d0*/  UISETP.NE.U32.AND UP0, UPT, UR38, URZ, UPT ;  /* 0x000000ff2600728c */ /* 0x000fe2000bf05070 */
[----:B------:R-:W-:Y:S02]  /*52e0*/  HFMA2 R0, -RZ, RZ, 0, 5.9604644775390625e-08 ;  /* 0x00000001ff007431 */ /* 0x000fe400000001ff */
[----:B------:R-:W-:Y:S01]  /*52f0*/  IMAD.MOV.U32 R171, RZ, RZ, 0x1 ;  /* 0x00000001ffab7424 */ /* 0x000fe200078e00ff */
[----:B------:R-:W-:Y:S06]  /*5300*/  UISETP.NE.AND.EX UP0, UPT, UR39, URZ, UPT, UP0 ;  /* 0x000000ff2700728c */ /* 0x000fec000bf05300 */
[----:B------:R-:W-:Y:S05]  /*5310*/  PLOP3.LUT P3, PT, PT, PT, UP0, 0x80, 0x8 ;  /* 0x000000000008781c */ /* 0x000fea0003f6f008 */
[----:B------:R-:W1:Y:S01]  /*5320*/  @UP0 LDCU.64 UR6, c[0x0][0x888] ;  /* 0x00011100ff0607ac */ /* 0x000e620008000a00 */
[----:B------:R-:W-:Y:S07]  /*5330*/  @UP0 UIMAD UR4, UR36, UR44, URZ ;  /* 0x0000002c240402a4 */ /* 0x000fee000f8e02ff */
[----:B------:R-:W-:Y:S01]  /*5340*/  @!P3 PRMT R171, R0, 0x7610, R171 ;  /* 0x0000761000abb816 */ /* 0x000fe200000000ab */
[----:B-1----:R-:W-:Y:S03]  /*5350*/  @UP0 UIMAD.WIDE UR6, UR4, 0x4, UR6 ;  /* 0x00000004040608a5 */ /* 0x002fe6000f8e0206 */
[----:B------:R-:W1:Y:S03]  /*5360*/  @!UP0 LDCU UR4, c[0x0][0x880] ;  /* 0x00011000ff0487ac */ /* 0x000e660008000800 */
[----:B------:R-:W-:Y:S01]  /*5370*/  IMAD.U32 R2, RZ, RZ, UR6 ;  /* 0x00000006ff027e24 */ /* 0x000fe2000f8e00ff */
[----:B------:R-:W-:Y:S05]  /*5380*/  MOV R3, UR7 ;  /* 0x0000000700037c02 */ /* 0x000fea0008000f00 */
[----:B-----5:R2:W5:Y:S02]  /*5390*/  @P3 LDG.E R81, desc[UR46][R2.64] ;  /* 0x0000002e02513981 */ /* 0x020564000c1e1900 */
[----:B-12---:R-:W-:Y:S02]  /*53a0*/  @!P3 IMAD.U32 R81, RZ, RZ, UR4 ;  /* 0x00000004ff51be24 */ /* 0x006fe4000f8e00ff */
.L_x_86:
[----:B------:R-:W-:Y:S05]  /*53b0*/  @!P4 BRA `(.L_x_87) ;  /* 0x000000000020c947 */ /* 0x000fea0003800000 */
[----:B------:R-:W-:Y:S04]  /*53c0*/  ISETP.NE.U32.AND P3, PT, R164, RZ, PT ;  /* 0x000000ffa400720c */ /* 0x000fe80003f65070 */
[----:B------:R-:W-:Y:S11]  /*53d0*/  ISETP.NE.AND.EX P3, PT, R165, RZ, PT, P3 ;  /* 0x000000ffa500720c */ /* 0x000ff60003f65330 */
[----:B------:R-:W-:Y:S02]  /*53e0*/  @!UPT UIADD3 URZ, UPT, UPT, URZ, URZ, URZ ;  /* 0x000000fffffff290 */ /* 0x000fe4000fffe0ff */
[----:B------:R-:W1:Y:S01]  /*53f0*/  @P3 LDC.64 R2, c[0x0][0x8a8] ;  /* 0x00022a00ff023b82 */ /* 0x000e620000000a00 */
[----:B------:R-:W-:Y:S04]  /*5400*/  @P3 IMAD R0, R166, UR36, RZ ;  /* 0x00000024a6003c24 */ /* 0x000fe8000f8e02ff */
[----:B-1----:R-:W-:Y:S05]  /*5410*/  @P3 IMAD.WIDE R2, R0, 0x4, R2 ;  /* 0x0000000400023825 */ /* 0x002fea00078e0202 */
[----:B-----5:R1:W5:Y:S02]  /*5420*/  @P3 LDG.E R78, desc[UR46][R2.64] ;  /* 0x0000002e024e3981 */ /* 0x020364000c1e1900 */
[----:B-1----:R-:W2:Y:S02]  /*5430*/  @!P3 LDC R78, c[0x0][0x8a0] ;  /* 0x00022800ff4ebb82 */ /* 0x002ea40000000800 */
.L_x_87:
[----:B-----5:R-:W-:Y:S01]  /*5440*/  FSETP.NEU.AND P4, PT, R81, RZ, PT ;  /* 0x000000ff5100720b */ /* 0x020fe20003f8d000 */
[----:B------:R-:W-:Y:S01]  /*5450*/  BSSY B1, `(.L_x_88) ;  /* 0x0000047000017945 */ /* 0x000fe20003800000 */
[----:B------:R-:W-:Y:S01]  /*5460*/  SEL R5, RZ, 0xffffffff, P2 ;  /* 0xffffffffff057807 */ /* 0x000fe20001000000 */
[----:B------:R-:W-:Y:S01]  /*5470*/  IMAD.MOV.U32 R196, RZ, RZ, 0x1 ;  /* 0x00000001ffc47424 */ /* 0x000fe200078e00ff */
[----:B------:R-:W-:Y:S01]  /*5480*/  LOP3.LUT P3, RZ, R171, 0xff, RZ, 0xc0, !PT ;  /* 0x000000ffabff7812 */ /* 0x000fe2000786c0ff */
[C---:B------:R-:W-:Y:S01]  /*5490*/  IMAD R80, R76.reuse, 0x100, R79 ;  /* 0x000001004c507824 */ /* 0x040fe200078e024f */
[----:B------:R-:W-:Y:S02]  /*54a0*/  @P1 SEL R0, RZ, 0xffffffff, P4 ;  /* 0xffffffffff001807 */ /* 0x000fe40002000000 */
[----:B------:R-:W-:Y:S02]  /*54b0*/  CS2R R162, SRZ ;  /* 0x0000000000a27805 */ /* 0x000fe4000001ff00 */
[----:B------:R-:W-:Y:S02]  /*54c0*/  LEA R3, R181, UR49, 0x3 ;  /* 0x00000031b5037c11 */ /* 0x000fe4000f8e18ff */
[----:B------:R-:W-:Y:S02]  /*54d0*/  CS2R R160, SRZ ;  /* 0x0000000000a07805 */ /* 0x000fe4000001ff00 */
[----:B------:R-:W-:Y:S02]  /*54e0*/  @P0 SEL R0, R5, R0, !P3 ;  /* 0x0000000005000207 */ /* 0x000fe40005800000 */
[----:B------:R-:W-:Y:S02]  /*54f0*/  CS2R R158, SRZ ;  /* 0x00000000009e7805 */ /* 0x000fe4000001ff00 */
[----:B------:R-:W-:Y:S02]  /*5500*/  LEA R193, R76, UR49, 0x3 ;  /* 0x000000314cc17c11 */ /* 0x000fe4000f8e18ff */
[----:B------:R-:W-:Y:S02]  /*5510*/  CS2R R156, SRZ ;  /* 0x00000000009c7805 */ /* 0x000fe4000001ff00 */
[----:B------:R-:W-:Y:S02]  /*5520*/  @P1 LOP3.LUT R0, R0, 0x1, RZ, 0xc0, !PT ;  /* 0x0000000100001812 */ /* 0x000fe400078ec0ff */
[----:B------:R-:W-:Y:S02]  /*5530*/  CS2R R154, SRZ ;  /* 0x00000000009a7805 */ /* 0x000fe4000001ff00 */
[----:B------:R-:W-:Y:S02]  /*5540*/  SHF.L.U32 R2, R183, 0x1f, RZ ;  /* 0x0000001fb7027819 */ /* 0x000fe400000006ff */
[----:B------:R-:W-:Y:S02]  /*5550*/  CS2R R152, SRZ ;  /* 0x0000000000987805 */ /* 0x000fe4000001ff00 */
[----:B------:R-:W-:Y:S02]  /*5560*/  ISETP.NE.U32.OR P6, PT, R0, 0x1, !P1 ;  /* 0x000000010000780c */ /* 0x000fe40004fc5470 */
[----:B------:R-:W-:Y:S02]  /*5570*/  CS2R R150, SRZ ;  /* 0x0000000000967805 */ /* 0x000fe4000001ff00 */
[----:B------:R-:W-:Y:S02]  /*5580*/  PLOP3.LUT P2, PT, PT, PT, UP1, 0x80, 0x8 ;  /* 0x000000000008781c */ /* 0x000fe40003f4f018 */
[----:B------:R-:W-:Y:S02]  /*5590*/  CS2R R148, SRZ ;  /* 0x0000000000947805 */ /* 0x000fe4000001ff00 */
[----:B------:R-:W-:Y:S02]  /*55a0*/  SEL R0, RZ, 0xffffffff, P4 ;  /* 0xffffffffff007807 */ /* 0x000fe40002000000 */
[----:B------:R-:W-:Y:S03]  /*55b0*/  P2R R198, PR, RZ, 0x40 ;  /* 0x00000040ffc67803 */ /* 0x000fe60000000000 */
[----:B------:R-:W-:Y:S04]  /*55c0*/  @P6 SHF.L.U32 R4, R180, 0x1f, RZ ;  /* 0x0000001fb4046819 */ /* 0x000fe800000006ff */
[----:B------:R-:W-:Y:S01]  /*55d0*/  @P2 SEL R0, R5, R0, !P3 ;  /* 0x0000000005002207 */ /* 0x000fe20005800000 */
[----:B------:R-:W1:Y:S03]  /*55e0*/  @P6 SYNCS.PHASECHK.TRANS64.TRYWAIT P1, [R3+URZ+0x40], R4 ;  /* 0x00004004030065a7 */ /* 0x000e6600080211ff */
[----:B------:R-:W-:Y:S04]  /*55f0*/  LOP3.LUT R0, R0, 0x1, RZ, 0xc0, !PT ;  /* 0x0000000100007812 */ /* 0x000fe800078ec0ff */
[----:B------:R-:W-:Y:S04]  /*5600*/  ISETP.NE.U32.AND P5, PT, R0, 0x1, PT ;  /* 0x000000010000780c */ /* 0x000fe80003fa5070 */
[----:B------:R-:W-:Y:S01]  /*5610*/  P2R R197, PR, RZ, 0x20 ;  /* 0x00000020ffc57803 */ /* 0x000fe20000000000 */
[----:B------:R3:W4:Y:S01]  /*5620*/  SYNCS.PHASECHK.TRANS64.TRYWAIT P0, [R193+URZ+0xb0], R2 ;  /* 0x0000b002c10075a7 */ /* 0x00072200080011ff */
[----:B-1----:R-:W-:Y:S01]  /*5630*/  @P6 SEL R196, RZ, 0x1, !P1 ;  /* 0x00000001ffc46807 */ /* 0x002fe20004800000 */
[----:B---3--:R-:W-:Y:S06]  /*5640*/  @!P6 BRA `(.L_x_89) ;  /* 0x00000000009ce947 */ /* 0x008fec0003800000 */
[----:B------:R-:W-:Y:S01]  /*5650*/  @P5 IMAD R6, R181, 0x2000, R186 ;  /* 0x00002000b5065824 */ /* 0x000fe200078e02ba */
[----:B------:R-:W-:Y:S01]  /*5660*/  ISETP.NE.AND P1, PT, R196, RZ, PT ;  /* 0x000000ffc400720c */ /* 0x000fe20003f25270 */
[----:B------:R-:W-:Y:S01]  /*5670*/  BSSY B0, `(.L_x_90) ;  /* 0x0000010000007945 */ /* 0x000fe20003800000 */
[----:B------:R-:W-:Y:S01]  /*5680*/  CS2R R150, SRZ ;  /* 0x0000000000967805 */ /* 0x000fe2000001ff00 */
[--C-:B------:R-:W-:Y:S01]  /*5690*/  @P5 IMAD R7, R187, -0x10, R6.reuse ;  /* 0xfffffff0bb075824 */ /* 0x100fe200078e0206 */
[----:B------:R-:W-:Y:S01]  /*56a0*/  CS2R R148, SRZ ;  /* 0x0000000000947805 */ /* 0x000fe2000001ff00 */
[----:B------:R-:W-:Y:S01]  /*56b0*/  @P5 IMAD R5, R185, -0x10, R6 ;  /* 0xfffffff0b9055824 */ /* 0x000fe200078e0206 */
[----:B------:R-:W-:Y:S01]  /*56c0*/  CS2R R158, SRZ ;  /* 0x00000000009e7805 */ /* 0x000fe2000001ff00 */
[----:B------:R-:W-:Y:S01]  /*56d0*/  @P5 IMAD R4, R184, 0x10, R7 ;  /* 0x00000010b8045824 */ /* 0x000fe200078e0207 */
[----:B------:R-:W-:Y:S02]  /*56e0*/  CS2R R156, SRZ ;  /* 0x00000000009c7805 */ /* 0x000fe4000001ff00 */
[----:B------:R-:W-:Y:S02]  /*56f0*/  CS2R R154, SRZ ;  /* 0x00000000009a7805 */ /* 0x000fe4000001ff00 */
[----:B------:R-:W-:Y:S02]  /*5700*/  CS2R R152, SRZ ;  /* 0x0000000000987805 */ /* 0x000fe4000001ff00 */
[----:B------:R-:W-:Y:S02]  /*5710*/  CS2R R162, SRZ ;  /* 0x0000000000a27805 */ /* 0x000fe4000001ff00 */
[----:B------:R-:W-:Y:S01]  /*5720*/  CS2R R160, SRZ ;  /* 0x0000000000a07805 */ /* 0x000fe2000001ff00 */
[----:B------:R-:W-:Y:S06]  /*5730*/  @P1 BRA `(.L_x_91) ;  /* 0x00000000000c1947 */ /* 0x000fec0003800000 */
[----:B------:R-:W-:Y:S04]  /*5740*/  SHF.L.U32 R0, R180, 0x1f, RZ ;  /* 0x0000001fb4007819 */ /* 0x000fe800000006ff */
[----:B------:R-:W1:Y:S02]  /*5750*/  SYNCS.PHASECHK.TRANS64.TRYWAIT P1, [R3+URZ+0x40], R0 ;  /* 0x00004000030075a7 */ /* 0x000e6400080211ff */
[----:B-1----:R-:W-:Y:S05]  /*5760*/  @!P1 BRA `(.L_x_92) ;  /* 0x0000006000349947 */ /* 0x002fea0003800000 */
.L_x_91:
[----:B------:R-:W-:Y:S05]  /*5770*/  BSYNC B0 ;  /* 0x0000000000007941 */ /* 0x000fea0003800000 */
.L_x_90:
[----:B------:R-:W-:Y:S01]  /*5780*/  ISETP.NE.AND P1, PT, R197, RZ, PT ;  /* 0x000000ffc500720c */ /* 0x000fe20003f25270 */
[----:B-1----:R-:W-:Y:S02]  /*5790*/  VIADD R3, R3, 0x60 ;  /* 0x0000006003037836 */ /* 0x002fe40000000000 */
[----:B------:R-:W-:Y:S02]  /*57a0*/  IMAD.U32 R0, RZ, RZ, UR37 ;  /* 0x00000025ff007e24 */ /* 0x000fe4000f8e00ff */
[----:B------:R-:W-:Y:S03]  /*57b0*/  VIADD R181, R181, 0x1 ;  /* 0x00000001b5b57836 */ /* 0x000fe60000000000 */
[----:B------:R-:W-:Y:S05]  /*57c0*/  PRMT R0, R0, 0x654, R3 ;  /* 0x0000065400007816 */ /* 0x000fea0000000003 */
[----:B------:R1:W3:Y:S04]  /*57d0*/  @P1 LDS.128 R148, [R6] ;  /* 0x0000000006941984 */ /* 0x0002e80000000c00 */
[----:B------:R1:W1:Y:S04]  /*57e0*/  @P1 LDS.128 R156, [R5+0x20] ;  /* 0x00002000059c1984 */ /* 0x0002680000000c00 */
[----:B------:R1:W1:Y:S04]  /*57f0*/  @P1 LDS.128 R152, [R7+0x10] ;  /* 0x0000100007981984 */ /* 0x0002680000000c00 */
[----:B------:R1:W1:Y:S01]  /*5800*/  @P1 LDS.128 R160, [R4+0x10] ;  /* 0x0000100004a01984 */ /* 0x0002620000000c00 */
[C---:B------:R-:W-:Y:S01]  /*5810*/  ISETP.NE.AND P1, PT, R181.reuse, 0x4, PT ;  /* 0x00000004b500780c */ /* 0x040fe20003f25270 */
[----:B------:R-:W-:Y:S01]  /*5820*/  @!PT LDS RZ, [RZ] ;  /* 0x00000000fffff984 */ /* 0x000fe20000000800 */
[----:B------:R-:W-:Y:S01]  /*5830*/  @!PT LDS RZ, [RZ] ;  /* 0x00000000fffff984 */ /* 0x000fe20000000800 */
[----:B------:R-:W-:Y:S01]  /*5840*/  @!PT LDS RZ, [RZ] ;  /* 0x00000000fffff984 */ /* 0x000fe20000000800 */
[----:B------:R-:W-:Y:S01]  /*5850*/  @!PT LDS RZ, [RZ] ;  /* 0x00000000fffff984 */ /* 0x000fe20000000800 */
[----:B------:R5:W-:Y:S06]  /*5860*/  MEMBAR.ALL.CTA ;  /* 0x0000000000007992 */ /* 0x000bec0000008000 */
[----:B-----5:R-:W5:Y:S01]  /*5870*/  FENCE.VIEW.ASYNC.S ;  /* 0x00000000000073c6 */ /* 0x020f620000000000 */
[----:B------:R-:W-:Y:S02]  /*5880*/  SEL R3, RZ, 0x1, P1 ;  /* 0x00000001ff037807 */ /* 0x000fe40000800000 */
[----:B------:R-:W-:Y:S02]  /*5890*/  SEL R181, R181, RZ, P1 ;  /* 0x000000ffb5b57207 */ /* 0x000fe40000800000 */
[----:B------:R-:W-:Y:S01]  /*58a0*/  LOP3.LUT R180, R180, R3, RZ, 0x3c, !PT ;  /* 0x00000003b4b47212 */ /* 0x000fe200078e3cff */
[----:B-----5:R1:W-:Y:S06]  /*58b0*/  SYNCS.ARRIVE.TRANS64.RED.A1T0 RZ, [R0+URZ], RZ ;  /* 0x000000ff00ff79a7 */ /* 0x0203ec00081004ff */
.L_x_89:
[----:B------:R-:W-:Y:S05]  /*58c0*/  BSYNC B1 ;  /* 0x0000000000017941 */ /* 0x000fea0003800000 */
.L_x_88:
[----:B-1----:R-:W-:Y:S04]  /*58d0*/  SHF.R.U32.HI R0, RZ, 0x15, R80 ;  /* 0x00000015ff007819 */ /* 0x002fe80000011650 */
[----:B------:R-:W-:Y:S01]  /*58e0*/  LOP3.LUT P1, RZ, R0, 0x3, R173, 0x48, !PT ;  /* 0x0000000300ff7812 */ /* 0x000fe200078248ad */
[----:B------:R-:W-:Y:S01]  /*58f0*/  @!UPT UIADD3 URZ, UPT, UPT, URZ, URZ, URZ ;  /* 0x000000fffffff290 */ /* 0x000fe2000fffe0ff */
[----:B----4-:R-:W-:Y:S11]  /*5900*/  @P0 BRA `(.L_x_93) ;  /* 0x0000000000080947 */ /* 0x010ff60003800000 */
[----:B------:R-:W1:Y:S02]  /*5910*/  SYNCS.PHASECHK.TRANS64.TRYWAIT P0, [R193+URZ+0xb0], R2 ;  /* 0x0000b002c10075a7 */ /* 0x000e6400080011ff */
[----:B-1----:R-:W-:Y:S05]  /*5920*/  @!P0 BRA `(.L_x_94) ;  /* 0x0000005c00d88947 */ /* 0x002fea0003800000 */
.L_x_93:
[----:B------:R-:W-:Y:S04]  /*5930*/  BSSY.RECONVERGENT B6, `(.L_x_95) ;  /* 0x0000012000067945 */ /* 0x000fe80003800200 */
[----:B------:R-:W-:Y:S05]  /*5940*/  @!P1 BRA `(.L_x_96) ;  /* 0x0000000000409947 */ /* 0x000fea0003800000 */
[----:B------:R-:W4:Y:S01]  /*5950*/  LDCU.64 UR8, c[0x4][0x78] ;  /* 0x01000f00ff0877ac */ /* 0x000f220008000a00 */
[----:B------:R-:W-:Y:S01]  /*5960*/  MOV R3, 0x0 ;  /* 0x0000000000037802 */ /* 0x000fe20000000f00 */
[----:B------:R-:W-:Y:S02]  /*5970*/  HFMA2 R12, -RZ, RZ, 0, 5.9604644775390625e-08 ;  /* 0x00000001ff0c7431 */ /* 0x000fe400000001ff */
[----:B------:R-:W-:Y:S02]  /*5980*/  IMAD.MOV.U32 R8, RZ, RZ, 0x192 ;  /* 0x00000192ff087424 */ /* 0x000fe400078e00ff */
[----:B------:R-:W-:Y:S01]  /*5990*/  IMAD.MOV.U32 R13, RZ, RZ, RZ ;  /* 0x000000ffff0d7224 */ /* 0x000fe200078e00ff */
[----:B------:R-:W5:Y:S01]  /*59a0*/  LDCU.64 UR6, c[0x4][0x80] ;  /* 0x01001000ff0677ac */ /* 0x000f620008000a00 */
[----:B-1----:R-:W1:Y:S01]  /*59b0*/  LDC.64 R2, c[0x4][R3] ;  /* 0x0100000003027b82 */ /* 0x002e620000000a00 */
[----:B------:R-:W2:Y:S01]  /*59c0*/  LDCU.64 UR4, c[0x4][0x18] ;  /* 0x01000300ff0477ac */ /* 0x000ea20008000a00 */
[----:B----4-:R-:W-:Y:S01]  /*59d0*/  MOV R5, UR9 ;  /* 0x0000000900057c02 */ /* 0x010fe20008000f00 */
[----:B------:R-:W-:Y:S01]  /*59e0*/  IMAD.U32 R4, RZ, RZ, UR8 ;  /* 0x00000008ff047e24 */ /* 0x000fe2000f8e00ff */
[----:B-----5:R-:W-:Y:S01]  /*59f0*/  MOV R7, UR7 ;  /* 0x0000000700077c02 */ /* 0x020fe20008000f00 */
[----:B------:R-:W-:Y:S01]  /*5a00*/  IMAD.U32 R6, RZ, RZ, UR6 ;  /* 0x00000006ff067e24 */ /* 0x000fe2000f8e00ff */
[----:B--2---:R-:W-:Y:S01]  /*5a10*/  MOV R11, UR5 ;  /* 0x00000005000b7c02 */ /* 0x004fe20008000f00 */
[----:B------:R-:W-:Y:S02]  /*5a20*/  IMAD.U32 R10, RZ, RZ, UR4 ;  /* 0x00000004ff0a7e24 */ /* 0x000fe4000f8e00ff */
[----:B------:R-:W-:Y:S07]  /*5a30*/  LEPC R20, `(.L_x_96) ;  /* 0x000000001014794e */ /* 0x000fee0000000000 */
[----:B-1-3--:R-:W-:Y:S05]  /*5a40*/  CALL.ABS.NOINC R2 ;  /* 0x0000000002007343 */ /* 0x00afea0003c00000 */
.L_x_96:
[----:B------:R-:W-:Y:S05]  /*5a50*/  BSYNC.RECONVERGENT B6 ;  /* 0x0000000000067941 */ /* 0x000fea0003800200 */
.L_x_95:
[-C--:B---3--:R-:W-:Y:S01]  /*5a60*/  F2FP.F16.E5M2.UNPACK_B R83, R148.reuse ;  /* 0x00000094ff53723e */ /* 0x088fe200020004ff */
[----:B------:R-:W-:Y:S05]  /*5a70*/  WARPSYNC.ALL ;  /* 0x0000000000007948 */ /* 0x000fea0003800000 */
[----:B------:R-:W-:Y:S01]  /*5a80*/  R2UR UR4, R80 ;  /* 0x00000000500472ca */ /* 0x000fe200000e0000 */
[--C-:B------:R-:W-:Y:S01]  /*5a90*/  HADD2.F32 R82, -RZ, R83.reuse.H0_H0 ;  /* 0x20000053ff527230 */ /* 0x100fe20000004100 */
[----:B------:R-:W-:Y:S01]  /*5aa0*/  F2FP.F16.E5M2.UNPACK_B R85, R148.H1 ;  /* 0x00000094ff55723e */ /* 0x000fe200030004ff */
[----:B------:R-:W-:Y:S01]  /*5ab0*/  HADD2.F32 R83, -RZ, R83.H1_H1 ;  /* 0x30000053ff537230 */ /* 0x000fe20000004100 */
[-C--:B------:R-:W-:Y:S01]  /*5ac0*/  F2FP.F16.E5M2.UNPACK_B R87, R149.reuse ;  /* 0x00000095ff57723e */ /* 0x080fe200020004ff */
[----:B------:R-:W-:Y:S01]  /*5ad0*/  BSSY.RECONVERGENT B0, `(.L_x_97) ;  /* 0x000011d000007945 */ /* 0x000fe20003800200 */
[----:B------:R-:W-:Y:S01]  /*5ae0*/  F2FP.F16.E5M2.UNPACK_B R89, R149.H1 ;  /* 0x00000095ff59723e */ /* 0x000fe200030004ff */
[----:B------:R-:W-:Y:S01]  /*5af0*/  HADD2.F32 R84, -RZ, R85.H0_H0 ;  /* 0x20000055ff547230 */ /* 0x000fe20000004100 */
[-C--:B------:R-:W-:Y:S01]  /*5b00*/  F2FP.F16.E5M2.UNPACK_B R91, R150.reuse ;  /* 0x00000096ff5b723e */ /* 0x080fe200020004ff */
[----:B------:R-:W-:Y:S01]  /*5b10*/  HADD2.F32 R88, -RZ, R87.H1_H1 ;  /* 0x30000057ff587230 */ /* 0x000fe20000004100 */
[----:B------:R-:W-:Y:S01]  /*5b20*/  F2FP.F16.E5M2.UNPACK_B R93, R150.H1 ;  /* 0x00000096ff5d723e */ /* 0x000fe200030004ff */
[----:B------:R-:W-:Y:S01]  /*5b30*/  HADD2.F32 R86, -RZ, R85.H1_H1 ;  /* 0x30000055ff567230 */ /* 0x000fe20000004100 */
[-C--:B------:R-:W-:Y:S01]  /*5b40*/  F2FP.F16.E5M2.UNPACK_B R95, R151.reuse ;  /* 0x00000097ff5f723e */ /* 0x080fe200020004ff */
[----:B------:R-:W2:Y:S01]  /*5b50*/  LDTM.x64 R4, tmem[UR4] ;  /* 0x00000004000479ee */ /* 0x000ea20008340000 */
[----:B------:R-:W-:Y:S01]  /*5b60*/  F2FP.F16.E5M2.UNPACK_B R97, R151.H1 ;  /* 0x00000097ff61723e */ /* 0x000fe200030004ff */
[----:B------:R-:W-:Y:S01]  /*5b70*/  HADD2.F32 R85, -RZ, R87.H0_H0 ;  /* 0x20000057ff557230 */ /* 0x000fe20000004100 */
[-C--:B------:R-:W-:Y:S01]  /*5b80*/  F2FP.F16.E5M2.UNPACK_B R99, R152.reuse ;  /* 0x00000098ff63723e */ /* 0x080fe200020004ff */
[----:B------:R-:W-:Y:S01]  /*5b90*/  HADD2.F32 R87, -RZ, R89.H0_H0 ;  /* 0x20000059ff577230 */ /* 0x000fe20000004100 */
[----:B------:R-:W-:Y:S01]  /*5ba0*/  F2FP.F16.E5M2.UNPACK_B R101, R152.H1 ;  /* 0x00000098ff65723e */ /* 0x000fe200030004ff */
[----:B------:R-:W-:Y:S01]  /*5bb0*/  HADD2.F32 R92, -RZ, R91.H1_H1 ;  /* 0x3000005bff5c7230 */ /* 0x000fe20000004100 */
[----:B------:R-:W-:Y:S01]  /*5bc0*/  SHF.L.U32 R199, R176, 0x4, RZ ;  /* 0x00000004b0c77819 */ /* 0x000fe200000006ff */
[----:B------:R-:W-:Y:S01]  /*5bd0*/  HADD2.F32 R96, -RZ, R95.H1_H1 ;  /* 0x3000005fff607230 */ /* 0x000fe20000004100 */
[----:B------:R-:W-:Y:S01]  /*5be0*/  SHF.L.U32 R207, R175, 0x4, RZ ;  /* 0x00000004afcf7819 */ /* 0x000fe200000006ff */
[----:B------:R-:W-:Y:S01]  /*5bf0*/  HADD2.F32 R100, -RZ, R99.H1_H1 ;  /* 0x30000063ff647230 */ /* 0x000fe20000004100 */
[----:B------:R-:W-:Y:S01]  /*5c00*/  IADD3 R192, PT, PT, R186, R199, RZ ;  /* 0x000000c7bac07210 */ /* 0x000fe20007ffe0ff */
[----:B------:R-:W-:Y:S01]  /*5c10*/  HADD2.F32 R90, -RZ, R89.H1_H1 ;  /* 0x30000059ff5a7230 */ /* 0x000fe20000004100 */
[----:B------:R-:W-:Y:S01]  /*5c20*/  SHF.L.U32 R205, R184, 0x4, RZ ;  /* 0x00000004b8cd7819 */ /* 0x000fe200000006ff */
[----:B------:R-:W-:Y:S01]  /*5c30*/  HADD2.F32 R89, -RZ, R91.H0_H0 ;  /* 0x2000005bff597230 */ /* 0x000fe20000004100 */
[-C--:B------:R-:W-:Y:S01]  /*5c40*/  F2FP.F16.E5M2.UNPACK_B R103, R153.reuse ;  /* 0x00000099ff67723e */ /* 0x080fe200020004ff */
[--C-:B------:R-:W-:Y:S01]  /*5c50*/  HADD2.F32 R91, -RZ, R93.reuse.H0_H0 ;  /* 0x2000005dff5b7230 */ /* 0x100fe20000004100 */
[----:B------:R-:W-:Y:S01]  /*5c60*/  IADD3 R194, PT, PT, R205, R192, RZ ;  /* 0x000000c0cdc27210 */ /* 0x000fe20007ffe0ff */
[----:B------:R-:W-:Y:S01]  /*5c70*/  HADD2.F32 R94, -RZ, R93.H1_H1 ;  /* 0x3000005dff5e7230 */ /* 0x000fe20000004100 */
[----:B------:R-:W-:Y:S01]  /*5c80*/  F2FP.F16.E5M2.UNPACK_B R105, R153.H1 ;  /* 0x00000099ff69723e */ /* 0x000fe200030004ff */
[----:B------:R-:W-:Y:S01]  /*5c90*/  HADD2.F32 R93, -RZ, R95.H0_H0 ;  /* 0x2000005fff5d7230 */ /* 0x000fe20000004100 */
[-C--:B------:R-:W-:Y:S01]  /*5ca0*/  F2FP.F16.E5M2.UNPACK_B R107, R154.reuse ;  /* 0x0000009aff6b723e */ /* 0x080fe200020004ff */
[----:B------:R-:W-:Y:S01]  /*5cb0*/  HADD2.F32 R104, -RZ, R103.H1_H1 ;  /* 0x30000067ff687230 */ /* 0x000fe20000004100 */
[----:B------:R-:W-:Y:S01]  /*5cc0*/  F2FP.F16.E5M2.UNPACK_B R109, R154.H1 ;  /* 0x0000009aff6d723e */ /* 0x000fe200030004ff */
[C---:B--2---:R-:W-:Y:S01]  /*5cd0*/  FMUL R0, R78.reuse, R4 ;  /* 0x000000044e007220 */ /* 0x044fe20000400000 */
[C---:B-1----:R-:W-:Y:S01]  /*5ce0*/  FMUL R2, R78.reuse, R5 ;  /* 0x000000054e027220 */ /* 0x042fe20000400000 */
[C---:B------:R-:W-:Y:S01]  /*5cf0*/  FMUL R4, R78.reuse, R8 ;  /* 0x000000084e047220 */ /* 0x040fe20000400000 */
[C---:B------:R-:W-:Y:S01]  /*5d00*/  FMUL R5, R78.reuse, R9 ;  /* 0x000000094e057220 */ /* 0x040fe20000400000 */
[C---:B------:R-:W-:Y:S01]  /*5d10*/  FFMA R0, R81.reuse, R82, R0 ;  /* 0x0000005251007223 */ /* 0x040fe20000000000 */
[C---:B------:R-:W-:Y:S01]  /*5d20*/  FFMA R2, R81.reuse, R83, R2 ;  /* 0x0000005351027223 */ /* 0x040fe20000000002 */
[C---:B------:R-:W-:Y:S01]  /*5d30*/  FMUL R8, R78.reuse, R12 ;  /* 0x0000000c4e087220 */ /* 0x040fe20000400000 */
[C---:B------:R-:W-:Y:S01]  /*5d40*/  FMUL R9, R78.reuse, R13 ;  /* 0x0000000d4e097220 */ /* 0x040fe20000400000 */
[C---:B------:R-:W-:Y:S01]  /*5d50*/  FMUL R12, R78.reuse, R16 ;  /* 0x000000104e0c7220 */ /* 0x040fe20000400000 */
[C---:B------:R-:W-:Y:S01]  /*5d60*/  FMUL R13, R78.reuse, R17 ;  /* 0x000000114e0d7220 */ /* 0x040fe20000400000 */
[C---:B------:R-:W-:Y:S01]  /*5d70*/  FMUL R16, R78.reuse, R20 ;  /* 0x000000144e107220 */ /* 0x040fe20000400000 */
[C---:B------:R-:W-:Y:S01]  /*5d80*/  FMUL R17, R78.reuse, R21 ;  /* 0x000000154e117220 */ /* 0x040fe20000400000 */
[C---:B------:R-:W-:Y:S01]  /*5d90*/  FMUL R20, R78.reuse, R24 ;  /* 0x000000184e147220 */ /* 0x040fe20000400000 */
[C---:B------:R-:W-:Y:S01]  /*5da0*/  FMUL R21, R78.reuse, R25 ;  /* 0x000000194e157220 */ /* 0x040fe20000400000 */
[----:B------:R-:W-:Y:S02]  /*5db0*/  HADD2.F32 R108, -RZ, R107.H1_H1 ;  /* 0x3000006bff6c7230 */ /* 0x000fe40000004100 */
[C---:B------:R-:W-:Y:S01]  /*5dc0*/  FMUL R24, R78.reuse, R28 ;  /* 0x0000001c4e187220 */ /* 0x040fe20000400000 */
[C---:B------:R-:W-:Y:S01]  /*5dd0*/  FMUL R25, R78.reuse, R29 ;  /* 0x0000001d4e197220 */ /* 0x040fe20000400000 */
[C---:B------:R-:W-:Y:S01]  /*5de0*/  FMUL R28, R78.reuse, R32 ;  /* 0x000000204e1c7220 */ /* 0x040fe20000400000 */
[C---:B------:R-:W-:Y:S01]  /*5df0*/  FMUL R29, R78.reuse, R33 ;  /* 0x000000214e1d7220 */ /* 0x040fe20000400000 */
[C---:B------:R-:W-:Y:S01]  /*5e00*/  FMUL R32, R78.reuse, R36 ;  /* 0x000000244e207220 */ /* 0x040fe20000400000 */
[----:B------:R-:W-:Y:S01]  /*5e10*/  F2FP.F16.E5M2.UNPACK_B R111, R155 ;  /* 0x0000009bff6f723e */ /* 0x000fe200020004ff */
[C---:B------:R-:W-:Y:S01]  /*5e20*/  FMUL R33, R78.reuse, R37 ;  /* 0x000000254e217220 */ /* 0x040fe20000400000 */
[C---:B------:R-:W-:Y:S01]  /*5e30*/  FMUL R36, R78.reuse, R40 ;  /* 0x000000284e247220 */ /* 0x040fe20000400000 */
[----:B------:R-:W-:Y:S01]  /*5e40*/  F2FP.F16.E5M2.UNPACK_B R113, R155.H1 ;  /* 0x0000009bff71723e */ /* 0x000fe200030004ff */
[C---:B------:R-:W-:Y:S01]  /*5e50*/  FMUL R37, R78.reuse, R41 ;  /* 0x000000294e257220 */ /* 0x040fe20000400000 */
[----:B------:R-:W-:Y:S02]  /*5e60*/  HADD2.F32 R112, -RZ, R111.H1_H1 ;  /* 0x3000006fff707230 */ /* 0x000fe40000004100 */
        /* <DEDUP_REMOVED lines=26> */
[C---:B------:R-:W-:Y:S01]  /*6010*/  FFMA R3, R81.reuse, R84, R3 ;  /* 0x0000005451037223 */ /* 0x040fe20000000003 */
[C---:B------:R-:W-:Y:S01]  /*6020*/  FFMA R7, R81.reuse, R86, R7 ;  /* 0x0000005651077223 */ /* 0x040fe20000000007 */
[----:B------:R-:W-:Y:S01]  /*6030*/  F2FP.F16.E5M2.UNPACK_B R131, R160 ;  /* 0x000000a0ff83723e */ /* 0x000fe200020004ff */
[C---:B------:R-:W-:Y:S01]  /*6040*/  FFMA R4, R81.reuse, R85, R4 ;  /* 0x0000005551047223 */ /* 0x040fe20000000004 */
[C---:B------:R-:W-:Y:S01]  /*6050*/  FFMA R5, R81.reuse, R88, R5 ;  /* 0x0000005851057223 */ /* 0x040fe20000000005 */
[----:B------:R-:W-:Y:S01]  /*6060*/  F2FP.F16.E5M2.UNPACK_B R133, R160.H1 ;  /* 0x000000a0ff85723e */ /* 0x000fe200030004ff */
[----:B------:R-:W-:Y:S01]  /*6070*/  FFMA R6, R81, R87, R6 ;  /* 0x0000005751067223 */ /* 0x000fe20000000006 */
[----:B------:R-:W-:Y:S01]  /*6080*/  F2FP.SATFINITE.E5M2.F32.PACK_AB_MERGE_C R195, R7, R3, RZ ;  /* 0x0000000307c3723e */ /* 0x000fe200048060ff */
[----:B------:R-:W-:Y:S02]  /*6090*/  HADD2.F32 R128, -RZ, R127.H1_H1 ;  /* 0x3000007fff807230 */ /* 0x000fe40000004100 */
[----:B------:R-:W-:Y:S01]  /*60a0*/  FMUL R11, R78, R11 ;  /* 0x0000000b4e0b7220 */ /* 0x000fe20000400000 */
[----:B------:R-:W-:Y:S01]  /*60b0*/  HADD2.F32 R132, -RZ, R131.H1_H1 ;  /* 0x30000083ff847230 */ /* 0x000fe20000004100 */
[----:B------:R-:W-:Y:S01]  /*60c0*/  F2FP.SATFINITE.E5M2.F32.PACK_AB_MERGE_C R200, R2, R0, R195 ;  /* 0x0000000002c8723e */ /* 0x000fe200048060c3 */
[----:B------:R-:W-:Y:S01]  /*60d0*/  FMUL R10, R78, R14 ;  /* 0x0000000e4e0a7220 */ /* 0x000fe20000400000 */
[----:B------:R-:W-:Y:S01]  /*60e0*/  IADD3 R195, PT, PT, R186, R207, RZ ;  /* 0x000000cfbac37210 */ /* 0x000fe20007ffe0ff */
[C---:B------:R-:W-:Y:S01]  /*60f0*/  FFMA R11, R81.reuse, R90, R11 ;  /* 0x0000005a510b7223 */ /* 0x040fe2000000000b */
[C---:B------:R-:W-:Y:S01]  /*6100*/  FFMA R8, R81.reuse, R89, R8 ;  /* 0x0000005951087223 */ /* 0x040fe20000000008 */
[C---:B------:R-:W-:Y:S01]  /*6110*/  FFMA R9, R81.reuse, R92, R9 ;  /* 0x0000005c51097223 */ /* 0x040fe20000000009 */
[--C-:B------:R-:W-:Y:S02]  /*6120*/  HADD2.F32 R95, -RZ, R97.reuse.H0_H0 ;  /* 0x20000061ff5f7230 */ /* 0x100fe40000004100 */
[----:B------:R-:W-:Y:S01]  /*6130*/  FFMA R10, R81, R91, R10 ;  /* 0x0000005b510a7223 */ /* 0x000fe2000000000a */
[----:B------:R-:W-:Y:S01]  /*6140*/  F2FP.SATFINITE.E5M2.F32.PACK_AB_MERGE_C R201, R11, R6, RZ ;  /* 0x000000060bc9723e */ /* 0x000fe200048060ff */
[C---:B------:R-:W-:Y:S01]  /*6150*/  FMUL R15, R78.reuse, R15 ;  /* 0x0000000f4e0f7220 */ /* 0x040fe20000400000 */
[----:B------:R-:W-:Y:S02]  /*6160*/  HADD2.F32 R98, -RZ, R97.H1_H1 ;  /* 0x30000061ff627230 */ /* 0x000fe40000004100 */
[C---:B------:R-:W-:Y:S01]  /*6170*/  FMUL R14, R78.reuse, R18 ;  /* 0x000000124e0e7220 */ /* 0x040fe20000400000 */
[----:B------:R-:W-:Y:S01]  /*6180*/  F2FP.SATFINITE.E5M2.F32.PACK_AB_MERGE_C R201, R5, R4, R201 ;  /* 0x0000000405c9723e */ /* 0x000fe200048060c9 */
[----:B------:R-:W-:Y:S02]  /*6190*/  HADD2.F32 R97, -RZ, R99.H0_H0 ;  /* 0x20000063ff617230 */ /* 0x000fe40000004100 */
[C---:B------:R-:W-:Y:S01]  /*61a0*/  FFMA R15, R81.reuse, R94, R15 ;  /* 0x0000005e510f7223 */ /* 0x040fe2000000000f */
[C---:B------:R-:W-:Y:S01]  /*61b0*/  FFMA R12, R81.reuse, R93, R12 ;  /* 0x0000005d510c7223 */ /* 0x040fe2000000000c */
[----:B------:R-:W-:Y:S01]  /*61c0*/  FFMA R13, R81, R96, R13 ;  /* 0x00000060510d7223 */ /* 0x000fe2000000000d */
[----:B------:R-:W-:Y:S01]  /*61d0*/  F2FP.F16.E5M2.UNPACK_B R135, R161 ;  /* 0x000000a1ff87723e */ /* 0x000fe200020004ff */
[--C-:B------:R-:W-:Y:S01]  /*61e0*/  HADD2.F32 R99, -RZ, R101.reuse.H0_H0 ;  /* 0x20000065ff637230 */ /* 0x100fe20000004100 */
[----:B------:R-:W-:Y:S01]  /*61f0*/  F2FP.SATFINITE.E5M2.F32.PACK_AB_MERGE_C R202, R15, R10, RZ ;  /* 0x0000000a0fca723e */ /* 0x000fe200048060ff */
[----:B------:R-:W-:Y:S01]  /*6200*/  FFMA R14, R81, R95, R14 ;  /* 0x0000005f510e7223 */ /* 0x000fe2000000000e */
[C---:B------:R-:W-:Y:S01]  /*6210*/  FMUL R19, R78.reuse, R19 ;  /* 0x000000134e137220 */ /* 0x040fe20000400000 */
[----:B------:R-:W-:Y:S01]  /*6220*/  HADD2.F32 R102, -RZ, R101.H1_H1 ;  /* 0x30000065ff667230 */ /* 0x000fe20000004100 */
[----:B------:R-:W-:Y:S01]  /*6230*/  F2FP.SATFINITE.E5M2.F32.PACK_AB_MERGE_C R202, R9, R8, R202 ;  /* 0x0000000809ca723e */ /* 0x000fe200048060ca */
[----:B------:R-:W-:Y:S02]  /*6240*/  HADD2.F32 R101, -RZ, R103.H0_H0 ;  /* 0x20000067ff657230 */ /* 0x000fe40000004100 */
[C---:B------:R-:W-:Y:S01]  /*6250*/  FFMA R19, R81.reuse, R98, R19 ;  /* 0x0000006251137223 */ /* 0x040fe20000000013 */
[C---:B------:R-:W-:Y:S01]  /*6260*/  FFMA R16, R81.reuse, R97, R16 ;  /* 0x0000006151107223 */ /* 0x040fe20000000010 */
[----:B------:R-:W-:Y:S01]  /*6270*/  FFMA R17, R81, R100, R17 ;  /* 0x0000006451117223 */ /* 0x000fe20000000011 */
[----:B------:R-:W-:Y:S02]  /*6280*/  HADD2.F32 R136, -RZ, R135.H1_H1 ;  /* 0x30000087ff887230 */ /* 0x000fe40000004100 */
[C---:B------:R-:W-:Y:S01]  /*6290*/  FMUL R18, R78.reuse, R22 ;  /* 0x000000164e127220 */ /* 0x040fe20000400000 */
[----:B------:R-:W-:Y:S01]  /*62a0*/  F2FP.F16.E5M2.UNPACK_B R137, R161.H1 ;  /* 0x000000a1ff89723e */ /* 0x000fe200030004ff */
[C---:B------:R-:W-:Y:S01]  /*62b0*/  FMUL R23, R78.reuse, R23 ;  /* 0x000000174e177220 */ /* 0x040fe20000400000 */
[--C-:B------:R-:W-:Y:S01]  /*62c0*/  HADD2.F32 R103, -RZ, R105.reuse.H0_H0 ;  /* 0x20000069ff677230 */ /* 0x100fe20000004100 */
[----:B------:R-:W-:Y:S01]  /*62d0*/  F2FP.SATFINITE.E5M2.F32.PACK_AB_MERGE_C R203, R19, R14, RZ ;  /* 0x0000000e13cb723e */ /* 0x000fe200048060ff */
[C---:B------:R-:W-:Y:S01]  /*62e0*/  FFMA R18, R81.reuse, R99, R18 ;  /* 0x0000006351127223 */ /* 0x040fe20000000012 */
[C---:B------:R-:W-:Y:S01]  /*62f0*/  FFMA R23, R81.reuse, R102, R23 ;  /* 0x0000006651177223 */ /* 0x040fe20000000017 */
[----:B------:R-:W-:Y:S01]  /*6300*/  FFMA R20, R81, R101, R20 ;  /* 0x0000006551147223 */ /* 0x000fe20000000014 */
[----:B------:R-:W-:Y:S01]  /*6310*/  F2FP.F16.E5M2.UNPACK_B R139, R162 ;  /* 0x000000a2ff8b723e */ /* 0x000fe200020004ff */
[----:B------:R-:W-:Y:S01]  /*6320*/  HADD2.F32 R106, -RZ, R105.H1_H1 ;  /* 0x30000069ff6a7230 */ /* 0x000fe20000004100 */
[----:B------:R-:W-:Y:S01]  /*6330*/  F2FP.SATFINITE.E5M2.F32.PACK_AB_MERGE_C R203, R13, R12, R203 ;  /* 0x0000000c0dcb723e */ /* 0x000fe200048060cb */
[----:B------:R-:W-:Y:S01]  /*6340*/  FFMA R21, R81, R104, R21 ;  /* 0x0000006851157223 */ /* 0x000fe20000000015 */
[----:B------:R-:W-:Y:S01]  /*6350*/  F2FP.SATFINITE.E5M2.F32.PACK_AB_MERGE_C R208, R23, R18, RZ ;  /* 0x0000001217d0723e */ /* 0x000fe200048060ff */
[----:B------:R-:W-:Y:S02]  /*6360*/  HADD2.F32 R105, -RZ, R107.H0_H0 ;  /* 0x2000006bff697230 */ /* 0x000fe40000004100 */
[C---:B------:R-:W-:Y:S01]  /*6370*/  FMUL R22, R78.reuse, R26 ;  /* 0x0000001a4e167220 */ /* 0x040fe20000400000 */
[----:B------:R1:W-:Y:S01]  /*6380*/  STS.128 [R172+UR49+0x8200], R200 ;  /* 0x008200c8ac007988 */ /* 0x0003e20008000c31 */
[----:B------:R-:W-:Y:S01]  /*6390*/  F2FP.SATFINITE.E5M2.F32.PACK_AB_MERGE_C R208, R17, R16, R208 ;  /* 0x0000001011d0723e */ /* 0x000fe200048060d0 */
[----:B------:R-:W-:Y:S02]  /*63a0*/  HADD2.F32 R140, -RZ, R139.H1_H1 ;  /* 0x3000008bff8c7230 */ /* 0x000fe40000004100 */
[C---:B------:R-:W-:Y:S01]  /*63b0*/  FFMA R22, R81.reuse, R103, R22 ;  /* 0x0000006751167223 */ /* 0x040fe20000000016 */
[C---:B------:R-:W-:Y:S01]  /*63c0*/  FMUL R27, R78.reuse, R27 ;  /* 0x0000001b4e1b7220 */ /* 0x040fe20000400000 */
[--C-:B------:R-:W-:Y:S02]  /*63d0*/  HADD2.F32 R107, -RZ, R109.reuse.H0_H0 ;  /* 0x2000006dff6b7230 */ /* 0x100fe40000004100 */
[C---:B------:R-:W-:Y:S01]  /*63e0*/  FMUL R26, R78.reuse, R30 ;  /* 0x0000001e4e1a7220 */ /* 0x040fe20000400000 */
[----:B------:R-:W-:Y:S02]  /*63f0*/  HADD2.F32 R110, -RZ, R109.H1_H1 ;  /* 0x3000006dff6e7230 */ /* 0x000fe40000004100 */
[C---:B------:R-:W-:Y:S01]  /*6400*/  FFMA R27, R81.reuse, R106, R27 ;  /* 0x0000006a511b7223 */ /* 0x040fe2000000001b */
[C---:B------:R-:W-:Y:S01]  /*6410*/  FFMA R24, R81.reuse, R105, R24 ;  /* 0x0000006951187223 */ /* 0x040fe20000000018 */
[----:B------:R-:W-:Y:S01]  /*6420*/  FFMA R25, R81, R108, R25 ;  /* 0x0000006c51197223 */ /* 0x000fe20000000019 */
[----:B------:R-:W-:Y:S01]  /*6430*/  F2FP.F16.E5M2.UNPACK_B R141, R162.H1 ;  /* 0x000000a2ff8d723e */ /* 0x000fe200030004ff */
[----:B------:R-:W-:Y:S01]  /*6440*/  HADD2.F32 R109, -RZ, R111.H0_H0 ;  /* 0x2000006fff6d7230 */ /* 0x000fe20000004100 */
[----:B------:R-:W-:Y:S01]  /*6450*/  F2FP.SATFINITE.E5M2.F32.PACK_AB_MERGE_C R209, R27, R22, RZ ;  /* 0x000000161bd1723e */ /* 0x000fe200048060ff */
[----:B------:R-:W-:Y:S01]  /*6460*/  FFMA R26, R81, R107, R26 ;  /* 0x0000006b511a7223 */ /* 0x000fe2000000001a */
[C---:B------:R-:W-:Y:S01]  /*6470*/  FMUL R31, R78.reuse, R31 ;  /* 0x0000001f4e1f7220 */ /* 0x040fe20000400000 */
[--C-:B------:R-:W-:Y:S01]  /*6480*/  HADD2.F32 R111, -RZ, R113.reuse.H0_H0 ;  /* 0x20000071ff6f7230 */ /* 0x100fe20000004100 */
[----:B------:R-:W-:Y:S01]  /*6490*/  F2FP.SATFINITE.E5M2.F32.PACK_AB_MERGE_C R209, R21, R20, R209 ;  /* 0x0000001415d1723e */ /* 0x000fe200048060d1 */
[----:B------:R-:W-:Y:S02]  /*64a0*/  HADD2.F32 R114, -RZ, R113.H1_H1 ;  /* 0x30000071ff727230 */ /* 0x000fe40000004100 */
[C---:B------:R-:W-:Y:S01]  /*64b0*/  FFMA R31, R81.reuse, R110, R31 ;  /* 0x0000006e511f7223 */ /* 0x040fe2000000001f */
[C---:B------:R-:W-:Y:S01]  /*64c0*/  FFMA R28, R81.reuse, R109, R28 ;  /* 0x0000006d511c7223 */ /* 0x040fe2000000001c */
[----:B------:R-:W-:Y:S01]  /*64d0*/  FFMA R29, R81, R112, R29 ;  /* 0x00000070511d7223 */ /* 0x000fe2000000001d */
[----:B------:R-:W-:Y:S02]  /*64e0*/  HADD2.F32 R113, -RZ, R115.H0_H0 ;  /* 0x20000073ff717230 */ /* 0x000fe40000004100 */
[C---:B------:R-:W-:Y:S01]  /*64f0*/  FMUL R30, R78.reuse, R34 ;  /* 0x000000224e1e7220 */ /* 0x040fe20000400000 */
[----:B------:R-:W-:Y:S01]  /*6500*/  F2FP.F16.E5M2.UNPACK_B R143, R163 ;  /* 0x000000a3ff8f723e */ /* 0x000fe200020004ff */
[C---:B------:R-:W-:Y:S01]  /*6510*/  FMUL R35, R78.reuse, R35 ;  /* 0x000000234e237220 */ /* 0x040fe20000400000 */
[----:B------:R-:W-:Y:S01]  /*6520*/  HADD2.F32 R115, -RZ, R117.H0_H0 ;  /* 0x20000075ff737230 */ /* 0x000fe20000004100 */
[----:B------:R-:W-:Y:S01]  /*6530*/  F2FP.SATFINITE.E5M2.F32.PACK_AB_MERGE_C R210, R31, R26, RZ ;  /* 0x0000001a1fd2723e */ /* 0x000fe200048060ff */
[C---:B------:R-:W-:Y:S01]  /*6540*/  FFMA R30, R81.reuse, R111, R30 ;  /* 0x0000006f511e7223 */ /* 0x040fe2000000001e */
[C---:B------:R-:W-:Y:S01]  /*6550*/  FFMA R35, R81.reuse, R114, R35 ;  /* 0x0000007251237223 */ /* 0x040fe20000000023 */
[C---:B------:R-:W-:Y:S01]  /*6560*/  FFMA R32, R81.reuse, R113, R32 ;  /* 0x0000007151207223 */ /* 0x040fe20000000020 */
[----:B------:R-:W-:Y:S01]  /*6570*/  F2FP.F16.E5M2.UNPACK_B R145, R163.H1 ;  /* 0x000000a3ff91723e */ /* 0x000fe200030004ff */
[----:B------:R-:W-:Y:S01]  /*6580*/  FFMA R33, R81, R116, R33 ;  /* 0x0000007451217223 */ /* 0x000fe20000000021 */
[----:B------:R-:W-:Y:S01]  /*6590*/  F2FP.SATFINITE.E5M2.F32.PACK_AB_MERGE_C R210, R25, R24, R210 ;  /* 0x0000001819d2723e */ /* 0x000fe200048060d2 */
[----:B------:R-:W-:Y:S01]  /*65a0*/  HADD2.F32 R144, -RZ, R143.H1_H1 ;  /* 0x3000008fff907230 */ /* 0x000fe20000004100 */
[----:B------:R-:W-:Y:S01]  /*65b0*/  F2FP.SATFINITE.E5M2.F32.PACK_AB_MERGE_C R211, R35, R30, RZ ;  /* 0x0000001e23d3723e */ /* 0x000fe200048060ff */
[----:B------:R-:W-:Y:S02]  /*65c0*/  HADD2.F32 R118, -RZ, R117.H1_H1 ;  /* 0x30000075ff767230 */ /* 0x000fe40000004100 */
[C---:B------:R-:W-:Y:S01]  /*65d0*/  FMUL R34, R78.reuse, R38 ;  /* 0x000000264e227220 */ /* 0x040fe20000400000 */
[----:B------:R-:W-:Y:S01]  /*65e0*/  HADD2.F32 R117, -RZ, R119.H0_H0 ;  /* 0x20000077ff757230 */ /* 0x000fe20000004100 */
[----:B------:R-:W-:Y:S01]  /*65f0*/  F2FP.SATFINITE.E5M2.F32.PACK_AB_MERGE_C R211, R29, R28, R211 ;  /* 0x0000001c1dd3723e */ /* 0x000fe200048060d3 */
[C---:B------:R-:W-:Y:S01]  /*6600*/  FMUL R39, R78.reuse, R39 ;  /* 0x000000274e277220 */ /* 0x040fe20000400000 */
[--C-:B------:R-:W-:Y:S02]  /*6610*/  HADD2.F32 R119, -RZ, R121.reuse.H0_H0 ;  /* 0x20000079ff777230 */ /* 0x100fe40000004100 */
[C---:B------:R-:W-:Y:S01]  /*6620*/  FFMA R34, R81.reuse, R115, R34 ;  /* 0x0000007351227223 */ /* 0x040fe20000000022 */
[----:B------:R-:W-:Y:S01]  /*6630*/  HADD2.F32 R122, -RZ, R121.H1_H1 ;  /* 0x30000079ff7a7230 */ /* 0x000fe20000004100 */
[----:B------:R1:W-:Y:S01]  /*6640*/  STS.128 [R192+0x8010], R208 ;  /* 0x008010d0c0007388 */ /* 0x0003e20000000c00 */
[----:B------:R-:W-:Y:S02]  /*6650*/  HADD2.F32 R121, -RZ, R123.H0_H0 ;  /* 0x2000007bff797230 */ /* 0x000fe40000004100 */
[C---:B------:R-:W-:Y:S01]  /*6660*/  FFMA R39, R81.reuse, R118, R39 ;  /* 0x0000007651277223 */ /* 0x040fe20000000027 */
[C---:B------:R-:W-:Y:S01]  /*6670*/  FFMA R36, R81.reuse, R117, R36 ;  /* 0x0000007551247223 */ /* 0x040fe20000000024 */
[----:B------:R-:W-:Y:S01]  /*6680*/  FFMA R37, R81, R120, R37 ;  /* 0x0000007851257223 */ /* 0x000fe20000000025 */
[C---:B------:R-:W-:Y:S01]  /*6690*/  FMUL R38, R78.reuse, R42 ;  /* 0x0000002a4e267220 */ /* 0x040fe20000400000 */
[----:B------:R-:W-:Y:S01]  /*66a0*/  ISETP.NE.AND P0, PT, R189, RZ, PT ;  /* 0x000000ffbd00720c */ /* 0x000fe20003f05270 */
[C---:B------:R-:W-:Y:S01]  /*66b0*/  FMUL R43, R78.reuse, R43 ;  /* 0x0000002b4e2b7220 */ /* 0x040fe20000400000 */
[--C-:B------:R-:W-:Y:S01]  /*66c0*/  HADD2.F32 R123, -RZ, R125.reuse.H0_H0 ;  /* 0x2000007dff7b7230 */ /* 0x100fe20000004100 */
[----:B------:R-:W-:Y:S01]  /*66d0*/  F2FP.SATFINITE.E5M2.F32.PACK_AB_MERGE_C R212, R39, R34, RZ ;  /* 0x0000002227d4723e */ /* 0x000fe200048060ff */
[C---:B------:R-:W-:Y:S01]  /*66e0*/  FFMA R38, R81.reuse, R119, R38 ;  /* 0x0000007751267223 */ /* 0x040fe20000000026 */
[C---:B------:R-:W-:Y:S01]  /*66f0*/  FFMA R43, R81.reuse, R122, R43 ;  /* 0x0000007a512b7223 */ /* 0x040fe2000000002b */
[----:B------:R-:W-:Y:S01]  /*6700*/  FFMA R40, R81, R121, R40 ;  /* 0x0000007951287223 */ /* 0x000fe20000000028 */
[----:B------:R-:W-:Y:S01]  /*6710*/  F2FP.SATFINITE.E5M2.F32.PACK_AB_MERGE_C R212, R33, R32, R212 ;  /* 0x0000002021d4723e */ /* 0x000fe200048060d4 */
[----:B------:R-:W-:Y:S01]  /*6720*/  FFMA R41, R81, R124, R41 ;  /* 0x0000007c51297223 */ /* 0x000fe20000000029 */
[----:B------:R-:W-:Y:S01]  /*6730*/  HADD2.F32 R126, -RZ, R125.H1_H1 ;  /* 0x3000007dff7e7230 */ /* 0x000fe20000004100 */
[----:B------:R-:W-:Y:S01]  /*6740*/  F2FP.SATFINITE.E5M2.F32.PACK_AB_MERGE_C R213, R43, R38, RZ ;  /* 0x000000262bd5723e */ /* 0x000fe200048060ff */
[----:B------:R-:W-:Y:S02]  /*6750*/  HADD2.F32 R125, -RZ, R127.H0_H0 ;  /* 0x2000007fff7d7230 */ /* 0x000fe40000004100 */
[C---:B------:R-:W-:Y:S01]  /*6760*/  FMUL R42, R78.reuse, R46 ;  /* 0x0000002e4e2a7220 */ /* 0x040fe20000400000 */
[----:B------:R-:W-:Y:S01]  /*6770*/  FMUL R47, R78, R47 ;  /* 0x0000002f4e2f7220 */ /* 0x000fe20000400000 */
[--C-:B------:R-:W-:Y:S01]  /*6780*/  HADD2.F32 R127, -RZ, R129.reuse.H0_H0 ;  /* 0x20000081ff7f7230 */ /* 0x100fe20000004100 */
[----:B------:R-:W-:Y:S01]  /*6790*/  F2FP.SATFINITE.E5M2.F32.PACK_AB_MERGE_C R213, R37, R36, R213 ;  /* 0x0000002425d5723e */ /* 0x000fe200048060d5 */
[C---:B------:R-:W-:Y:S01]  /*67a0*/  FFMA R42, R81.reuse, R123, R42 ;  /* 0x0000007b512a7223 */ /* 0x040fe2000000002a */
[C---:B------:R-:W-:Y:S01]  /*67b0*/  FFMA R47, R81.reuse, R126, R47 ;  /* 0x0000007e512f7223 */ /* 0x040fe2000000002f */
[C---:B------:R-:W-:Y:S01]  /*67c0*/  FFMA R44, R81.reuse, R125, R44 ;  /* 0x0000007d512c7223 */ /* 0x040fe2000000002c */
[----:B------:R-:W-:Y:S01]  /*67d0*/  ISETP.NE.AND P6, PT, R198, RZ, PT ;  /* 0x000000ffc600720c */ /* 0x000fe20003fc5270 */
[----:B------:R-:W-:Y:S01]  /*67e0*/  FFMA R45, R81, R128, R45 ;  /* 0x00000080512d7223 */ /* 0x000fe2000000002d */
[----:B------:R-:W-:Y:S01]  /*67f0*/  HADD2.F32 R130, -RZ, R129.H1_H1 ;  /* 0x30000081ff827230 */ /* 0x000fe20000004100 */
[----:B------:R-:W-:Y:S01]  /*6800*/  F2FP.SATFINITE.E5M2.F32.PACK_AB_MERGE_C R214, R47, R42, RZ ;  /* 0x0000002a2fd6723e */ /* 0x000fe200048060ff */
[----:B------:R-:W-:Y:S02]  /*6810*/  HADD2.F32 R129, -RZ, R131.H0_H0 ;  /* 0x20000083ff817230 */ /* 0x000fe40000004100 */
[C---:B------:R-:W-:Y:S01]  /*6820*/  FMUL R46, R78.reuse, R50 ;  /* 0x000000324e2e7220 */ /* 0x040fe20000400000 */
[C---:B------:R-:W-:Y:S01]  /*6830*/  FMUL R51, R78.reuse, R51 ;  /* 0x000000334e337220 */ /* 0x040fe20000400000 */
[--C-:B------:R-:W-:Y:S02]  /*6840*/  HADD2.F32 R131, -RZ, R133.reuse.H0_H0 ;  /* 0x20000085ff837230 */ /* 0x100fe40000004100 */
[C---:B------:R-:W-:Y:S01]  /*6850*/  FMUL R50, R78.reuse, R54 ;  /* 0x000000364e327220 */ /* 0x040fe20000400000 */
[C---:B------:R-:W-:Y:S01]  /*6860*/  FFMA R46, R81.reuse, R127, R46 ;  /* 0x0000007f512e7223 */ /* 0x040fe2000000002e */
[----:B------:R-:W-:Y:S02]  /*6870*/  HADD2.F32 R134, -RZ, R133.H1_H1 ;  /* 0x30000085ff867230 */ /* 0x000fe40000004100 */
[C---:B------:R-:W-:Y:S01]  /*6880*/  FFMA R51, R81.reuse, R130, R51 ;  /* 0x0000008251337223 */ /* 0x040fe20000000033 */
[----:B------:R-:W-:Y:S02]  /*6890*/  HADD2.F32 R133, -RZ, R135.H0_H0 ;  /* 0x20000087ff857230 */ /* 0x000fe40000004100 */
[C---:B------:R-:W-:Y:S01]  /*68a0*/  FMUL R55, R78.reuse, R55 ;  /* 0x000000374e377220 */ /* 0x040fe20000400000 */
[C---:B------:R-:W-:Y:S01]  /*68b0*/  FFMA R48, R81.reuse, R129, R48 ;  /* 0x0000008151307223 */ /* 0x040fe20000000030 */
[C---:B------:R-:W-:Y:S01]  /*68c0*/  FFMA R49, R81.reuse, R132, R49 ;  /* 0x0000008451317223 */ /* 0x040fe20000000031 */
[--C-:B------:R-:W-:Y:S02]  /*68d0*/  HADD2.F32 R135, -RZ, R137.reuse.H0_H0 ;  /* 0x20000089ff877230 */ /* 0x100fe40000004100 */
[C---:B------:R-:W-:Y:S01]  /*68e0*/  FFMA R50, R81.reuse, R131, R50 ;  /* 0x0000008351327223 */ /* 0x040fe20000000032 */
[----:B------:R-:W-:Y:S02]  /*68f0*/  HADD2.F32 R138, -RZ, R137.H1_H1 ;  /* 0x30000089ff8a7230 */ /* 0x000fe40000004100 */
[C---:B------:R-:W-:Y:S01]  /*6900*/  FMUL R54, R78.reuse, R58 ;  /* 0x0000003a4e367220 */ /* 0x040fe20000400000 */
[----:B------:R-:W-:Y:S02]  /*6910*/  HADD2.F32 R137, -RZ, R139.H0_H0 ;  /* 0x2000008bff897230 */ /* 0x000fe40000004100 */
[C---:B------:R-:W-:Y:S01]  /*6920*/  FFMA R55, R81.reuse, R134, R55 ;  /* 0x0000008651377223 */ /* 0x040fe20000000037 */
        /* <DEDUP_REMOVED lines=16> */
[----:B------:R-:W-:Y:S01]  /*6a30*/  FFMA R63, R81, R142, R63 ;  /* 0x0000008e513f7223 */ /* 0x000fe2000000003f */
[----:B------:R-:W-:Y:S01]  /*6a40*/  FMUL R67, R78, R67 ;  /* 0x000000434e437220 */ /* 0x000fe20000400000 */
[----:B------:R-:W-:Y:S01]  /*6a50*/  F2FP.SATFINITE.E5M2.F32.PACK_AB_MERGE_C R215, R51, R46, RZ ;  /* 0x0000002e33d7723e */ /* 0x000fe200048060ff */
[C---:B------:R-:W-:Y:S01]  /*6a60*/  FFMA R60, R81.reuse, R141, R60 ;  /* 0x0000008d513c7223 */ /* 0x040fe2000000003c */
[C---:B------:R-:W-:Y:S01]  /*6a70*/  FFMA R61, R81.reuse, R144, R61 ;  /* 0x00000090513d7223 */ /* 0x040fe2000000003d */
[C---:B------:R-:W-:Y:S01]  /*6a80*/  FFMA R62, R81.reuse, R143, R62 ;  /* 0x0000008f513e7223 */ /* 0x040fe2000000003e */
[----:B------:R-:W-:Y:S01]  /*6a90*/  FFMA R67, R81, R146, R67 ;  /* 0x0000009251437223 */ /* 0x000fe20000000043 */
[----:B------:R-:W-:Y:S02]  /*6aa0*/  F2FP.SATFINITE.E5M2.F32.PACK_AB_MERGE_C R214, R41, R40, R214 ;  /* 0x0000002829d6723e */ /* 0x000fe400048060d6 */
[----:B------:R-:W-:Y:S02]  /*6ab0*/  F2FP.SATFINITE.E5M2.F32.PACK_AB_MERGE_C R215, R45, R44, R215 ;  /* 0x0000002c2dd7723e */ /* 0x000fe400048060d7 */
[----:B------:R-:W-:Y:S02]  /*6ac0*/  F2FP.SATFINITE.E5M2.F32.PACK_AB_MERGE_C R216, R55, R50, RZ ;  /* 0x0000003237d8723e */ /* 0x000fe400048060ff */
[----:B------:R-:W-:Y:S01]  /*6ad0*/  F2FP.SATFINITE.E5M2.F32.PACK_AB_MERGE_C R217, R59, R54, RZ ;  /* 0x000000363bd9723e */ /* 0x000fe200048060ff */
[----:B------:R1:W-:Y:S01]  /*6ae0*/  STS.128 [R195+0x8020], R212 ;  /* 0x008020d4c3007388 */ /* 0x0003e20000000c00 */
[----:B------:R-:W-:Y:S02]  /*6af0*/  F2FP.SATFINITE.E5M2.F32.PACK_AB_MERGE_C R218, R63, R58, RZ ;  /* 0x0000003a3fda723e */ /* 0x000fe400048060ff */
[----:B------:R-:W-:Y:S02]  /*6b00*/  F2FP.SATFINITE.E5M2.F32.PACK_AB_MERGE_C R219, R67, R62, RZ ;  /* 0x0000003e43db723e */ /* 0x000fe400048060ff */
[----:B------:R-:W-:Y:S02]  /*6b10*/  F2FP.SATFINITE.E5M2.F32.PACK_AB_MERGE_C R216, R49, R48, R216 ;  /* 0x0000003031d8723e */ /* 0x000fe400048060d8 */
[----:B------:R-:W-:Y:S02]  /*6b20*/  F2FP.SATFINITE.E5M2.F32.PACK_AB_MERGE_C R217, R53, R52, R217 ;  /* 0x0000003435d9723e */ /* 0x000fe400048060d9 */
[----:B------:R-:W-:Y:S02]  /*6b30*/  F2FP.SATFINITE.E5M2.F32.PACK_AB_MERGE_C R218, R57, R56, R218 ;  /* 0x0000003839da723e */ /* 0x000fe400048060da */
[----:B------:R-:W-:Y:S02]  /*6b40*/  F2FP.SATFINITE.E5M2.F32.PACK_AB_MERGE_C R219, R61, R60, R219 ;  /* 0x0000003c3ddb723e */ /* 0x000fe400048060db */
[----:B------:R-:W-:Y:S02]  /*6b50*/  LEA R204, R181, UR49, 0x3 ;  /* 0x00000031b5cc7c11 */ /* 0x000fe4000f8e18ff */
[----:B------:R-:W-:Y:S01]  /*6b60*/  @P6 SHF.L.U32 R221, R180, 0x1f, RZ ;  /* 0x0000001fb4dd6819 */ /* 0x000fe200000006ff */
[----:B------:R1:W-:Y:S01]  /*6b70*/  STS.128 [R194+0x8010], R216 ;  /* 0x008010d8c2007388 */ /* 0x0003e20000000c00 */
[----:B------:R-:W-:Y:S01]  /*6b80*/  @!PT LDS RZ, [RZ] ;  /* 0x00000000fffff984 */ /* 0x000fe20000000800 */
[----:B------:R-:W-:Y:S01]  /*6b90*/  @!PT LDS RZ, [RZ] ;  /* 0x00000000fffff984 */ /* 0x000fe20000000800 */
[----:B------:R-:W-:Y:S01]  /*6ba0*/  @!PT LDS RZ, [RZ] ;  /* 0x00000000fffff984 */ /* 0x000fe20000000800 */
[----:B------:R-:W-:Y:S01]  /*6bb0*/  @!PT LDS RZ, [RZ] ;  /* 0x00000000fffff984 */ /* 0x000fe20000000800 */
[----:B------:R2:W-:Y:S07]  /*6bc0*/  MEMBAR.ALL.CTA ;  /* 0x0000000000007992 */ /* 0x0005ee0000008000 */
[----:B--2---:R-:W2:Y:S02]  /*6bd0*/  FENCE.VIEW.ASYNC.S ;  /* 0x00000000000073c6 */ /* 0x004ea40000000000 */
[----:B--2---:R-:W-:Y:S06]  /*6be0*/  BAR.SYNC.DEFER_BLOCKING 0x1, 0x80 ;  /* 0x0042000000007b1d */ /* 0x004fec0000010000 */
[----:B------:R-:W-:Y:S05]  /*6bf0*/  @P0 BRA `(.L_x_98) ;  /* 0x0000000000280947 */ /* 0x000fea0003800000 */
[----:B------:R-:W-:Y:S02]  /*6c00*/  UIADD3 UR4, UPT, UPT, UR49, 0x8200, URZ ;  /* 0x0000820031047890 */ /* 0x000fe4000fffe0ff */
[----:B------:R-:W-:Y:S01]  /*6c10*/  UIADD3 UR6, UP0, UPT, UR52, 0x680, URZ ;  /* 0x0000068034067890 */ /* 0x000fe2000ff1e0ff */
[----:B------:R-:W-:Y:S03]  /*6c20*/  UMOV UR43, UR36 ;  /* 0x00000024002b7c82 */ /* 0x000fe60008000000 */
[----:B------:R-:W-:Y:S01]  /*6c30*/  MOV R188, UR4 ;  /* 0x0000000400bc7c02 */ /* 0x000fe20008000f00 */
[----:B------:R-:W-:Y:S03]  /*6c40*/  UIADD3.X UR7, UPT, UPT, URZ, UR53, URZ, UP0, !UPT ;  /* 0x00000035ff077290 */ /* 0x000fe600087fe4ff */
[----:B------:R-:W-:Y:S11]  /*6c50*/  R2UR UR40, R188 ;  /* 0x00000000bc2872ca */ /* 0x000ff600000e0000 */
[----:B------:R-:W-:Y:S02]  /*6c60*/  @!UPT UIADD3 URZ, UPT, UPT, URZ, URZ, URZ ;  /* 0x000000fffffff290 */ /* 0x000fe4000fffe0ff */
[----:B------:R2:W-:Y:S01]  /*6c70*/  UTMASTG.3D [UR40], [UR6] ;  /* 0x00000028060073b5 */ /* 0x0005e20008010000 */
[----:B------:R0:W-:Y:S01]  /*6c80*/  UTMACMDFLUSH ;  /* 0x00000000000079b7 */ /* 0x0001e20000000000 */
[----:B--2---:R-:W-:Y:S04]  /*6c90*/  DEPBAR.LE SB0, 0x1 ;  /* 0x000080400000791a */ /* 0x004fe80000000000 */
.L_x_98:
[----:B------:R-:W-:Y:S05]  /*6ca0*/  BSYNC.RECONVERGENT B0 ;  /* 0x0000000000007941 */ /* 0x000fea0003800200 */
.L_x_97:
[----:B------:R-:W-:Y:S06]  /*6cb0*/  BAR.SYNC.DEFER_BLOCKING 0x1, 0x80 ;  /* 0x0042000000007b1d */ /* 0x000fec0000010000 */
[----:B------:R-:W2:Y:S01]  /*6cc0*/  @P6 SYNCS.PHASECHK.TRANS64.TRYWAIT P0, [R204+URZ+0x40], R221 ;  /* 0x000040ddcc0065a7 */ /* 0x000ea200080011ff */
[----:B------:R-:W-:Y:S01]  /*6cd0*/  BSSY B1, `(.L_x_99) ;  /* 0x0000023000017945 */ /* 0x000fe20003800000 */
[----:B--2---:R-:W-:Y:S03]  /*6ce0*/  @P6 SEL R196, RZ, 0x1, !P0 ;  /* 0x00000001ffc46807 */ /* 0x004fe60004000000 */
[----:B------:R-:W-:Y:S05]  /*6cf0*/  @!P6 BRA `(.L_x_100) ;  /* 0x000000000080e947 */ /* 0x000fea0003800000 */
[----:B------:R-:W-:Y:S01]  /*6d00*/  ISETP.NE.AND P1, PT, R197, RZ, PT ;  /* 0x000000ffc500720c */ /* 0x000fe20003f25270 */
[----:B------:R-:W-:Y:S01]  /*6d10*/  BSSY B0, `(.L_x_101) ;  /* 0x000000a000007945 */ /* 0x000fe20003800000 */
[----:B------:R-:W-:Y:S11]  /*6d20*/  ISETP.NE.AND P0, PT, R196, RZ, PT ;  /* 0x000000ffc400720c */ /* 0x000ff60003f05270 */
[----:B------:R-:W-:Y:S04]  /*6d30*/  @P1 IMAD R0, R181, 0x2000, R186 ;  /* 0x00002000b5001824 */ /* 0x000fe800078e02ba */
[C---:B------:R-:W-:Y:S01]  /*6d40*/  @P1 IMAD.IADD R6, R0.reuse, 0x1, R199 ;  /* 0x0000000100061824 */ /* 0x040fe200078e02c7 */
[----:B------:R-:W-:Y:S03]  /*6d50*/  @P1 IADD3 R4, PT, PT, R0, R207, RZ ;  /* 0x000000cf00041210 */ /* 0x000fe60007ffe0ff */
[----:B------:R-:W-:Y:S01]  /*6d60*/  @P1 IMAD.IADD R2, R205, 0x1, R6 ;  /* 0x00000001cd021824 */ /* 0x000fe200078e0206 */
[----:B------:R-:W-:Y:S06]  /*6d70*/  @P0 BRA `(.L_x_102) ;  /* 0x00000000000c0947 */ /* 0x000fec0003800000 */
[----:B------:R-:W-:Y:S04]  /*6d80*/  SHF.L.U32 R3, R180, 0x1f, RZ ;  /* 0x0000001fb4037819 */ /* 0x000fe800000006ff */
[----:B------:R-:W2:Y:S02]  /*6d90*/  SYNCS.PHASECHK.TRANS64.TRYWAIT P0, [R204+URZ+0x40], R3 ;  /* 0x00004003cc0075a7 */ /* 0x000ea400080011ff */
[----:B--2---:R-:W-:Y:S05]  /*6da0*/  @!P0 BRA `(.L_x_103) ;  /* 0x0000004800cc8947 */ /* 0x004fea0003800000 */
.L_x_102:
[----:B------:R-:W-:Y:S05]  /*6db0*/  BSYNC B0 ;  /* 0x0000000000007941 */ /* 0x000fea0003800000 */
.L_x_101:
[----:B------:R-:W-:Y:S01]  /*6dc0*/  ISETP.NE.AND P0, PT, R197, RZ, PT ;  /* 0x000000ffc500720c */ /* 0x000fe20003f05270 */
[----:B--2---:R-:W-:Y:S02]  /*6dd0*/  VIADD R204, R204, 0x60 ;  /* 0x00000060cccc7836 */ /* 0x004fe40000000000 */
[----:B------:R-:W-:Y:S02]  /*6de0*/  IMAD.U32 R3, RZ, RZ, UR37 ;  /* 0x00000025ff037e24 */ /* 0x000fe4000f8e00ff */
[----:B------:R-:W-:Y:S03]  /*6df0*/  VIADD R181, R181, 0x1 ;  /* 0x00000001b5b57836 */ /* 0x000fe60000000000 */
[----:B------:R-:W-:Y:S05]  /*6e00*/  PRMT R3, R3, 0x654, R204 ;  /* 0x0000065403037816 */ /* 0x000fea00000000cc */
[----:B------:R2:W3:Y:S04]  /*6e10*/  @P0 LDS.128 R148, [R0] ;  /* 0x0000000000940984 */ /* 0x0004e80000000c00 */
[----:B------:R2:W4:Y:S04]  /*6e20*/  @P0 LDS.128 R156, [R4+0x20] ;  /* 0x00002000049c0984 */ /* 0x0005280000000c00 */
        /* <DEDUP_REMOVED lines=9> */
[----:B------:R-:W-:Y:S01]  /*6ec0*/  SEL R181, R181, RZ, P0 ;  /* 0x000000ffb5b57207 */ /* 0x000fe20000000000 */
[----:B-----5:R5:W-:Y:S02]  /*6ed0*/  SYNCS.ARRIVE.TRANS64.RED.A1T0 RZ, [R3+URZ], RZ ;  /* 0x000000ff03ff79a7 */ /* 0x020be400081004ff */
[----:B-----5:R-:W-:Y:S04]  /*6ee0*/  SEL R3, RZ, 0x1, P0 ;  /* 0x00000001ff037807 */ /* 0x020fe80000000000 */
[----:B--234-:R-:W-:Y:S02]  /*6ef0*/  LOP3.LUT R180, R180, R3, RZ, 0x3c, !PT ;  /* 0x00000003b4b47212 */ /* 0x01cfe400078e3cff */
.L_x_100:
[----:B------:R-:W-:Y:S05]  /*6f00*/  BSYNC B1 ;  /* 0x0000000000017941 */ /* 0x000fea0003800000 */
.L_x_99:
[----:B------:R-:W-:Y:S01]  /*6f10*/  VIADD R0, R80, 0x40 ;  /* 0x0000004050007836 */ /* 0x000fe20000000000 */
[----:B------:R-:W-:Y:S04]  /*6f20*/  BSSY.RECONVERGENT B6, `(.L_x_104) ;  /* 0x0000015000067945 */ /* 0x000fe80003800200 */
[----:B------:R-:W-:Y:S04]  /*6f30*/  SHF.R.U32.HI R0, RZ, 0x15, R0 ;  /* 0x00000015ff007819 */ /* 0x000fe80000011600 */
[----:B------:R-:W-:Y:S11]  /*6f40*/  LOP3.LUT P0, RZ, R0, 0x3, R173, 0x48, !PT ;  /* 0x0000000300ff7812 */ /* 0x000ff600078048ad */
[----:B------:R-:W-:Y:S02]  /*6f50*/  @!UPT UIADD3 URZ, UPT, UPT, URZ, URZ, URZ ;  /* 0x000000fffffff290 */ /* 0x000fe4000fffe0ff */
[----:B------:R-:W-:Y:S05]  /*6f60*/  @!P0 BRA `(.L_x_105) ;  /* 0x0000000000408947 */ /* 0x000fea0003800000 */
[----:B------:R-:W2:Y:S01]  /*6f70*/  LDCU.64 UR8, c[0x4][0x78] ;  /* 0x01000f00ff0877ac */ /* 0x000ea20008000a00 */
[----:B------:R-:W-:Y:S01]  /*6f80*/  MOV R3, 0x0 ;  /* 0x0000000000037802 */ /* 0x000fe20000000f00 */
[----:B------:R-:W-:Y:S02]  /*6f90*/  HFMA2 R12, -RZ, RZ, 0, 5.9604644775390625e-08 ;  /* 0x00000001ff0c7431 */ /* 0x000fe400000001ff */
[----:B------:R-:W-:Y:S02]  /*6fa0*/  IMAD.MOV.U32 R8, RZ, RZ, 0x192 ;  /* 0x00000192ff087424 */ /* 0x000fe400078e00ff */
[----:B------:R-:W-:Y:S01]  /*6fb0*/  IMAD.MOV.U32 R13, RZ, RZ, RZ ;  /* 0x000000ffff0d7224 */ /* 0x000fe200078e00ff */
[----:B------:R-:W3:Y:S01]  /*6fc0*/  LDCU.64 UR6, c[0x4][0x80] ;  /* 0x01001000ff0677ac */ /* 0x000ee20008000a00 */
[----:B------:R-:W4:Y:S01]  /*6fd0*/  LDC.64 R2, c[0x4][R3] ;  /* 0x0100000003027b82 */ /* 0x000f220000000a00 */
[----:B------:R-:W5:Y:S01]  /*6fe0*/  LDCU.64 UR4, c[0x4][0x18] ;  /* 0x01000300ff0477ac */ /* 0x000f620008000a00 */
[----:B--2---:R-:W-:Y:S01]  /*6ff0*/  MOV R5, UR9 ;  /* 0x0000000900057c02 */ /* 0x004fe20008000f00 */
[----:B------:R-:W-:Y:S01]  /*7000*/  IMAD.U32 R4, RZ, RZ, UR8 ;  /* 0x00000008ff047e24 */ /* 0x000fe2000f8e00ff */
[----:B---3--:R-:W-:Y:S01]  /*7010*/  MOV R7, UR7 ;  /* 0x0000000700077c02 */ /* 0x008fe20008000f00 */
[----:B------:R-:W-:Y:S01]  /*7020*/  IMAD.U32 R6, RZ, RZ, UR6 ;  /* 0x00000006ff067e24 */ /* 0x000fe2000f8e00ff */
[----:B-----5:R-:W-:Y:S01]  /*7030*/  MOV R11, UR5 ;  /* 0x00000005000b7c02 */ /* 0x020fe20008000f00 */
[----:B------:R-:W-:Y:S02]  /*7040*/  IMAD.U32 R10, RZ, RZ, UR4 ;  /* 0x00000004ff0a7e24 */ /* 0x000fe4000f8e00ff */
[----:B------:R-:W-:Y:S07]  /*7050*/  LEPC R20, `(.L_x_105) ;  /* 0x000000001014794e */ /* 0x000fee0000000000 */
[----:B-1--4-:R-:W-:Y:S05]  /*7060*/  CALL.ABS.NOINC R2 ;  /* 0x0000000002007343 */ /* 0x012fea0003c00000 */
.L_x_105:
[----:B------:R-:W-:Y:S05]  /*7070*/  BSYNC.RECONVERGENT B6 ;  /* 0x0000000000067941 */ /* 0x000fea0003800200 */
.L_x_104:
[----:B------:R-:W-:Y:S01]  /*7080*/  F2FP.F16.E5M2.UNPACK_B R4, R149 ;  /* 0x00000095ff04723e */ /* 0x000fe200020004ff */
[----:B------:R-:W-:Y:S05]  /*7090*/  WARPSYNC.ALL ;  /* 0x0000000000007948 */ /* 0x000fea0003800000 */
[----:B------:R-:W-:Y:S01]  /*70a0*/  R2UR UR4, R80 ;  /* 0x00000000500472ca */ /* 0x000fe200000e0000 */
[--C-:B------:R-:W-:Y:S01]  /*70b0*/  HADD2.F32 R88, -RZ, R4.reuse.H0_H0 ;  /* 0x20000004ff587230 */ /* 0x100fe20000004100 */
[-C--:B------:R-:W-:Y:S01]  /*70c0*/  F2FP.F16.E5M2.UNPACK_B R0, R148.reuse ;  /* 0x00000094ff00723e */ /* 0x080fe200020004ff */
[----:B------:R-:W-:Y:S01]  /*70d0*/  HADD2.F32 R83, -RZ, R4.H1_H1 ;  /* 0x30000004ff537230 */ /* 0x000fe20000004100 */
[----:B------:R-:W-:Y:S01]  /*70e0*/  F2FP.F16.E5M2.UNPACK_B R4, R151 ;  /* 0x00000097ff04723e */ /* 0x000fe200020004ff */
[----:B------:R-:W-:Y:S01]  /*70f0*/  BSSY.RECONVERGENT B0, `(.L_x_106) ;  /* 0x0000116000007945 */ /* 0x000fe20003800200 */
[----:B------:R-:W-:Y:S01]  /*7100*/  F2FP.F16.E5M2.UNPACK_B R3, R148.H1 ;  /* 0x00000094ff03723e */ /* 0x000fe200030004ff */
[--C-:B------:R-:W-:Y:S01]  /*7110*/  HADD2.F32 R2, -RZ, R0.reuse.H0_H0 ;  /* 0x20000000ff027230 */ /* 0x100fe20000004100 */
[----:B-1----:R-:W-:Y:S01]  /*7120*/  F2FP.F16.E5M2.UNPACK_B R135, R162 ;  /* 0x000000a2ff87723e */ /* 0x002fe200020004ff */
[----:B------:R-:W-:Y:S01]  /*7130*/  HADD2.F32 R82, -RZ, R0.H1_H1 ;  /* 0x30000000ff527230 */ /* 0x000fe20000004100 */
[----:B------:R-:W-:Y:S01]  /*7140*/  F2FP.F16.E5M2.UNPACK_B R0, R149.H1 ;  /* 0x00000095ff00723e */ /* 0x000fe200030004ff */
[--C-:B------:R-:W-:Y:S01]  /*7150*/  HADD2.F32 R84, -RZ, R3.reuse.H0_H0 ;  /* 0x20000003ff547230 */ /* 0x100fe20000004100 */
[----:B------:R-:W-:Y:S01]  /*7160*/  F2FP.F16.E5M2.UNPACK_B R125, R159.H1 ;  /* 0x0000009fff7d723e */ /* 0x000fe200030004ff */
[----:B------:R-:W-:Y:S01]  /*7170*/  HADD2.F32 R86, -RZ, R3.H1_H1 ;  /* 0x30000003ff567230 */ /* 0x000fe20000004100 */
[-C--:B------:R-:W-:Y:S01]  /*7180*/  F2FP.F16.E5M2.UNPACK_B R3, R150.reuse ;  /* 0x00000096ff03723e */ /* 0x080fe200020004ff */
[--C-:B------:R-:W-:Y:S01]  /*7190*/  HADD2.F32 R90, -RZ, R0.reuse.H0_H0 ;  /* 0x20000000ff5a7230 */ /* 0x100fe20000004100 */
[----:B------:R-:W-:Y:S01]  /*71a0*/  ISETP.NE.AND P0, PT, R189, RZ, PT ;  /* 0x000000ffbd00720c */ /* 0x000fe20003f05270 */
[----:B------:R-:W-:Y:S01]  /*71b0*/  HADD2.F32 R85, -RZ, R0.H1_H1 ;  /* 0x30000000ff557230 */ /* 0x000fe20000004100 */
[----:B------:R-:W-:Y:S01]  /*71c0*/  F2FP.F16.E5M2.UNPACK_B R0, R150.H1 ;  /* 0x00000096ff00723e */ /* 0x000fe200030004ff */
[--C-:B------:R-:W-:Y:S01]  /*71d0*/  HADD2.F32 R92, -RZ, R3.reuse.H0_H0 ;  /* 0x20000003ff5c7230 */ /* 0x100fe20000004100 */
[----:B------:R-:W-:Y:S01]  /*71e0*/  ISETP.NE.AND P6, PT, R198, RZ, PT ;  /* 0x000000ffc600720c */ /* 0x000fe20003fc5270 */
[----:B------:R-:W-:Y:S01]  /*71f0*/  HADD2.F32 R87, -RZ, R3.H1_H1 ;  /* 0x30000003ff577230 */ /* 0x000fe20000004100 */
[----:B------:R-:W-:Y:S01]  /*7200*/  F2FP.F16.E5M2.UNPACK_B R3, R151.H1 ;  /* 0x00000097ff03723e */ /* 0x000fe200030004ff */
[--C-:B------:R-:W-:Y:S02]  /*7210*/  HADD2.F32 R94, -RZ, R0.reuse.H0_H0 ;  /* 0x20000000ff5e7230 */ /* 0x100fe40000004100 */
[----:B------:R-:W-:Y:S01]  /*7220*/  HADD2.F32 R89, -RZ, R0.H1_H1 ;  /* 0x30000000ff597230 */ /* 0x000fe20000004100 */
[-C--:B------:R-:W-:Y:S01]  /*7230*/  F2FP.F16.E5M2.UNPACK_B R0, R152.reuse ;  /* 0x00000098ff00723e */ /* 0x080fe200020004ff */
[--C-:B------:R-:W-:Y:S02]  /*7240*/  HADD2.F32 R96, -RZ, R4.reuse.H0_H0 ;  /* 0x20000004ff607230 */ /* 0x100fe40000004100 */
[----:B------:R-:W-:Y:S01]  /*7250*/  HADD2.F32 R91, -RZ, R4.H1_H1 ;  /* 0x30000004ff5b7230 */ /* 0x000fe20000004100 */
[-C--:B------:R-:W-:Y:S01]  /*7260*/  F2FP.F16.E5M2.UNPACK_B R4, R153.reuse ;  /* 0x00000099ff04723e */ /* 0x080fe200020004ff */
[--C-:B------:R-:W-:Y:S02]  /*7270*/  HADD2.F32 R100, -RZ, R0.reuse.H0_H0 ;  /* 0x20000000ff647230 */ /* 0x100fe40000004100 */
[----:B------:R-:W-:Y:S01]  /*7280*/  HADD2.F32 R95, -RZ, R0.H1_H1 ;  /* 0x30000000ff5f7230 */ /* 0x000fe20000004100 */
[----:B------:R-:W-:Y:S01]  /*7290*/  F2FP.F16.E5M2.UNPACK_B R0, R153.H1 ;  /* 0x00000099ff00723e */ /* 0x000fe200030004ff */
[--C-:B------:R-:W-:Y:S02]  /*72a0*/  HADD2.F32 R98, -RZ, R3.reuse.H0_H0 ;  /* 0x20000003ff627230 */ /* 0x100fe40000004100 */
[----:B------:R-:W-:Y:S01]  /*72b0*/  HADD2.F32 R93, -RZ, R3.H1_H1 ;  /* 0x30000003ff5d7230 */ /* 0x000fe20000004100 */
[----:B------:R-:W-:Y:S01]  /*72c0*/  F2FP.F16.E5M2.UNPACK_B R3, R152.H1 ;  /* 0x00000098ff03723e */ /* 0x000fe200030004ff */
[--C-:B------:R-:W-:Y:S02]  /*72d0*/  HADD2.F32 R106, -RZ, R0.reuse.H0_H0 ;  /* 0x20000000ff6a7230 */ /* 0x100fe40000004100 */
[----:B------:R-:W-:Y:S01]  /*72e0*/  HADD2.F32 R101, -RZ, R0.H1_H1 ;  /* 0x30000000ff657230 */ /* 0x000fe20000004100 */
[-C--:B------:R-:W-:Y:S01]  /*72f0*/  F2FP.F16.E5M2.UNPACK_B R0, R154.reuse.H1 ;  /* 0x0000009aff00723e */ /* 0x080fe200030004ff */
[--C-:B------:R-:W-:Y:S02]  /*7300*/  HADD2.F32 R104, -RZ, R4.reuse.H0_H0 ;  /* 0x20000004ff687230 */ /* 0x100fe40000004100 */
[----:B------:R-:W-:Y:S01]  /*7310*/  HADD2.F32 R99, -RZ, R4.H1_H1 ;  /* 0x30000004ff637230 */ /* 0x000fe20000004100 */
[----:B------:R-:W-:Y:S01]  /*7320*/  F2FP.F16.E5M2.UNPACK_B R4, R155 ;  /* 0x0000009bff04723e */ /* 0x000fe200020004ff */
[--C-:B------:R-:W-:Y:S02]  /*7330*/  HADD2.F32 R102, -RZ, R3.reuse.H0_H0 ;  /* 0x20000003ff667230 */ /* 0x100fe40000004100 */
[----:B------:R-:W-:Y:S01]  /*7340*/  HADD2.F32 R97, -RZ, R3.H1_H1 ;  /* 0x30000003ff617230 */ /* 0x000fe20000004100 */
[----:B------:R-:W-:Y:S01]  /*7350*/  F2FP.F16.E5M2.UNPACK_B R3, R154 ;  /* 0x0000009aff03723e */ /* 0x000fe200020004ff */
[--C-:B------:R-:W-:Y:S02]  /*7360*/  HADD2.F32 R110, -RZ, R0.reuse.H0_H0 ;  /* 0x20000000ff6e7230 */ /* 0x100fe40000004100 */
[----:B------:R-:W-:Y:S01]  /*7370*/  HADD2.F32 R105, -RZ, R0.H1_H1 ;  /* 0x30000000ff697230 */ /* 0x000fe20000004100 */
[-C--:B------:R-:W-:Y:S01]  /*7380*/  F2FP.F16.E5M2.UNPACK_B R0, R156.reuse ;  /* 0x0000009cff00723e */ /* 0x080fe200020004ff */
[--C-:B------:R-:W-:Y:S02]  /*7390*/  HADD2.F32 R112, -RZ, R4.reuse.H0_H0 ;  /* 0x20000004ff707230 */ /* 0x100fe40000004100 */
[----:B------:R-:W-:Y:S01]  /*73a0*/  HADD2.F32 R107, -RZ, R4.H1_H1 ;  /* 0x30000004ff6b7230 */ /* 0x000fe20000004100 */
[----:B------:R-:W-:Y:S01]  /*73b0*/  F2FP.F16.E5M2.UNPACK_B R4, R157 ;  /* 0x0000009dff04723e */ /* 0x000fe200020004ff */
[--C-:B------:R-:W-:Y:S02]  /*73c0*/  HADD2.F32 R108, -RZ, R3.reuse.H0_H0 ;  /* 0x20000003ff6c7230 */ /* 0x100fe40000004100 */
[----:B------:R-:W-:Y:S01]  /*73d0*/  HADD2.F32 R103, -RZ, R3.H1_H1 ;  /* 0x30000003ff677230 */ /* 0x000fe20000004100 */
[----:B------:R-:W-:Y:S01]  /*73e0*/  F2FP.F16.E5M2.UNPACK_B R3, R155.H1 ;  /* 0x0000009bff03723e */ /* 0x000fe200030004ff */
[--C-:B------:R-:W-:Y:S02]  /*73f0*/  HADD2.F32 R116, -RZ, R0.reuse.H0_H0 ;  /* 0x20000000ff747230 */ /* 0x100fe40000004100 */
[----:B------:R-:W-:Y:S01]  /*7400*/  HADD2.F32 R111, -RZ, R0.H1_H1 ;  /* 0x30000000ff6f7230 */ /* 0x000fe20000004100 */
[----:B------:R-:W-:Y:S01]  /*7410*/  F2FP.F16.E5M2.UNPACK_B R0, R156.H1 ;  /* 0x0000009cff00723e */ /* 0x000fe200030004ff */
[--C-:B------:R-:W-:Y:S02]  /*7420*/  HADD2.F32 R120, -RZ, R4.reuse.H0_H0 ;  /* 0x20000004ff787230 */ /* 0x100fe40000004100 */
[----:B------:R-:W-:Y:S02]  /*7430*/  HADD2.F32 R115, -RZ, R4.H1_H1 ;  /* 0x30000004ff737230 */ /* 0x000fe40000004100 */
[--C-:B------:R-:W-:Y:S01]  /*7440*/  HADD2.F32 R114, -RZ, R3.reuse.H0_H0 ;  /* 0x20000003ff727230 */ /* 0x100fe20000004100 */
[----:B------:R-:W1:Y:S01]  /*7450*/  LDTM.x64 R4, tmem[UR4+0x40] ;  /* 0x00004004000479ee */ /* 0x000e620008340000 */
[----:B------:R-:W-:Y:S01]  /*7460*/  HADD2.F32 R109, -RZ, R3.H1_H1 ;  /* 0x30000003ff6d7230 */ /* 0x000fe20000004100 */
[----:B------:R-:W-:Y:S01]  /*7470*/  F2FP.F16.E5M2.UNPACK_B R3, R157.H1 ;  /* 0x0000009dff03723e */ /* 0x000fe200030004ff */
        /* <DEDUP_REMOVED lines=14> */
[----:B------:R-:W-:Y:S01]  /*7560*/  F2FP.F16.E5M2.UNPACK_B R0, R160.H1 ;  /* 0x000000a0ff00723e */ /* 0x000fe200030004ff */
[--C-:B------:R-:W-:Y:S02]  /*7570*/  HADD2.F32 R132, -RZ, R3.reuse.H0_H0 ;  /* 0x20000003ff847230 */ /* 0x100fe40000004100 */
[C---:B-1----:R-:W-:Y:S01]  /*7580*/  FMUL R7, R78.reuse, R7 ;  /* 0x000000074e077220 */ /* 0x042fe20000400000 */
        /* <DEDUP_REMOVED lines=10> */
[C---:B------:R-:W-:Y:S01]  /*7630*/  FMUL R0, R78.reuse, R4 ;  /* 0x000000044e007220 */ /* 0x040fe20000400000 */
[--C-:B------:R-:W-:Y:S01]  /*7640*/  HADD2.F32 R140, -RZ, R135.reuse.H0_H0 ;  /* 0x20000087ff8c7230 */ /* 0x100fe20000004100 */
[----:B------:R-:W-:Y:S01]  /*7650*/  F2FP.F16.E5M2.UNPACK_B R4, R163 ;  /* 0x000000a3ff04723e */ /* 0x000fe200020004ff */
[----:B------:R-:W-:Y:S02]  /*7660*/  HADD2.F32 R135, -RZ, R135.H1_H1 ;  /* 0x30000087ff877230 */ /* 0x000fe40000004100 */
[C---:B------:R-:W-:Y:S01]  /*7670*/  FFMA R0, R81.reuse, R2, R0 ;  /* 0x0000000251007223 */ /* 0x040fe20000000000 */
[C---:B------:R-:W-:Y:S01]  /*7680*/  FMUL R2, R78.reuse, R5 ;  /* 0x000000054e027220 */ /* 0x040fe20000400000 */
[--C-:B------:R-:W-:Y:S01]  /*7690*/  HADD2.F32 R142, -RZ, R3.reuse.H0_H0 ;  /* 0x20000003ff8e7230 */ /* 0x100fe20000004100 */
[----:B------:R-:W-:Y:S01]  /*76a0*/  F2FP.F16.E5M2.UNPACK_B R5, R163.H1 ;  /* 0x000000a3ff05723e */ /* 0x000fe200030004ff */
[----:B------:R-:W-:Y:S02]  /*76b0*/  HADD2.F32 R137, -RZ, R3.H1_H1 ;  /* 0x30000003ff897230 */ /* 0x000fe40000004100 */
[C---:B------:R-:W-:Y:S01]  /*76c0*/  FFMA R2, R81.reuse, R82, R2 ;  /* 0x0000005251027223 */ /* 0x040fe20000000002 */
[--C-:B------:R-:W-:Y:S02]  /*76d0*/  HADD2.F32 R82, -RZ, R4.reuse.H0_H0 ;  /* 0x20000004ff527230 */ /* 0x100fe40000004100 */
[C---:B------:R-:W-:Y:S01]  /*76e0*/  FMUL R3, R78.reuse, R6 ;  /* 0x000000064e037220 */ /* 0x040fe20000400000 */
[----:B------:R-:W-:Y:S02]  /*76f0*/  HADD2.F32 R139, -RZ, R4.H1_H1 ;  /* 0x30000004ff8b7230 */ /* 0x000fe40000004100 */
[C---:B------:R-:W-:Y:S01]  /*7700*/  FMUL R4, R78.reuse, R9 ;  /* 0x000000094e047220 */ /* 0x040fe20000400000 */
[--C-:B------:R-:W-:Y:S02]  /*7710*/  HADD2.F32 R141, -RZ, R5.reuse.H1_H1 ;  /* 0x30000005ff8d7230 */ /* 0x100fe40000004100 */
[C---:B------:R-:W-:Y:S01]  /*7720*/  FFMA R3, R81.reuse, R84, R3 ;  /* 0x0000005451037223 */ /* 0x040fe20000000003 */
[----:B------:R-:W-:Y:S01]  /*7730*/  FFMA R7, R81, R86, R7 ;  /* 0x0000005651077223 */ /* 0x000fe20000000007 */
[----:B------:R-:W-:Y:S02]  /*7740*/  HADD2.F32 R84, -RZ, R5.H0_H0 ;  /* 0x20000005ff547230 */ /* 0x000fe40000004100 */
[C---:B------:R-:W-:Y:S01]  /*7750*/  FMUL R5, R78.reuse, R10 ;  /* 0x0000000a4e057220 */ /* 0x040fe20000400000 */
[C---:B------:R-:W-:Y:S01]  /*7760*/  FMUL R6, R78.reuse, R11 ;  /* 0x0000000b4e067220 */ /* 0x040fe20000400000 */
[C---:B------:R-:W-:Y:S01]  /*7770*/  FMUL R11, R78.reuse, R16 ;  /* 0x000000104e0b7220 */ /* 0x040fe20000400000 */
[----:B------:R-:W-:Y:S01]  /*7780*/  F2FP.SATFINITE.E5M2.F32.PACK_AB_MERGE_C R143, R7, R3, RZ ;  /* 0x00000003078f723e */ /* 0x000fe200048060ff */
[C---:B------:R-:W-:Y:S01]  /*7790*/  FMUL R3, R78.reuse, R8 ;  /* 0x000000084e037220 */ /* 0x040fe20000400000 */
[C---:B------:R-:W-:Y:S01]  /*77a0*/  FMUL R7, R78.reuse, R12 ;  /* 0x0000000c4e077220 */ /* 0x040fe20000400000 */
[C---:B------:R-:W-:Y:S01]  /*77b0*/  FMUL R8, R78.reuse, R13 ;  /* 0x0000000d4e087220 */ /* 0x040fe20000400000 */
[C---:B------:R-:W-:Y:S01]  /*77c0*/  FMUL R12, R78.reuse, R17 ;  /* 0x000000114e0c7220 */ /* 0x040fe20000400000 */
[C---:B------:R-:W-:Y:S01]  /*77d0*/  FFMA R3, R81.reuse, R88, R3 ;  /* 0x0000005851037223 */ /* 0x040fe20000000003 */
[C---:B------:R-:W-:Y:S01]  /*77e0*/  FFMA R4, R81.reuse, R83, R4 ;  /* 0x0000005351047223 */ /* 0x040fe20000000004 */
[C---:B------:R-:W-:Y:S01]  /*77f0*/  FFMA R5, R81.reuse, R90, R5 ;  /* 0x0000005a51057223 */ /* 0x040fe20000000005 */
[C---:B------:R-:W-:Y:S01]  /*7800*/  FFMA R6, R81.reuse, R85, R6 ;  /* 0x0000005551067223 */ /* 0x040fe20000000006 */
[C---:B------:R-:W-:Y:S01]  /*7810*/  FFMA R7, R81.reuse, R92, R7 ;  /* 0x0000005c51077223 */ /* 0x040fe20000000007 */
[C---:B------:R-:W-:Y:S01]  /*7820*/  FFMA R8, R81.reuse, R87, R8 ;  /* 0x0000005751087223 */ /* 0x040fe20000000008 */
[C---:B------:R-:W-:Y:S01]  /*7830*/  FMUL R16, R78.reuse, R21 ;  /* 0x000000154e107220 */ /* 0x040fe20000400000 */
[----:B------:R-:W-:Y:S01]  /*7840*/  FMUL R9, R78, R14 ;  /* 0x0000000e4e097220 */ /* 0x000fe20000400000 */
[----:B------:R-:W-:Y:S01]  /*7850*/  F2FP.SATFINITE.E5M2.F32.PACK_AB_MERGE_C R5, R6, R5, RZ ;  /* 0x000000050605723e */ /* 0x000fe200048060ff */
[C---:B------:R-:W-:Y:S01]  /*7860*/  FMUL R10, R78.reuse, R15 ;  /* 0x0000000f4e0a7220 */ /* 0x040fe20000400000 */
[C---:B------:R-:W-:Y:S01]  /*7870*/  FMUL R15, R78.reuse, R20 ;  /* 0x000000144e0f7220 */ /* 0x040fe20000400000 */
[C---:B------:R-:W-:Y:S01]  /*7880*/  FFMA R9, R81.reuse, R94, R9 ;  /* 0x0000005e51097223 */ /* 0x040fe20000000009 */
[C---:B------:R-:W-:Y:S01]  /*7890*/  FMUL R20, R78.reuse, R25 ;  /* 0x000000194e147220 */ /* 0x040fe20000400000 */
[C---:B------:R-:W-:Y:S01]  /*78a0*/  FFMA R10, R81.reuse, R89, R10 ;  /* 0x00000059510a7223 */ /* 0x040fe2000000000a */
[C---:B------:R-:W-:Y:S01]  /*78b0*/  FFMA R11, R81.reuse, R96, R11 ;  /* 0x00000060510b7223 */ /* 0x040fe2000000000b */
[C---:B------:R-:W-:Y:S01]  /*78c0*/  FFMA R12, R81.reuse, R91, R12 ;  /* 0x0000005b510c7223 */ /* 0x040fe2000000000c */
[C---:B------:R-:W-:Y:S01]  /*78d0*/  FMUL R13, R78.reuse, R18 ;  /* 0x000000124e0d7220 */ /* 0x040fe20000400000 */
[----:B------:R-:W-:Y:S01]  /*78e0*/  FMUL R14, R78, R19 ;  /* 0x000000134e0e7220 */ /* 0x000fe20000400000 */
[----:B------:R-:W-:Y:S01]  /*78f0*/  F2FP.SATFINITE.E5M2.F32.PACK_AB_MERGE_C R9, R10, R9, RZ ;  /* 0x000000090a09723e */ /* 0x000fe200048060ff */
[C---:B------:R-:W-:Y:S01]  /*7900*/  FMUL R19, R78.reuse, R24 ;  /* 0x000000184e137220 */ /* 0x040fe20000400000 */
        /* <DEDUP_REMOVED lines=17> */
[----:B------:R-:W-:Y:S01]  /*7a20*/  FMUL R27, R78, R32 ;  /* 0x000000204e1b7220 */ /* 0x000fe20000400000 */
[C---:B------:R-:W-:Y:S01]  /*7a30*/  FFMA R21, R81.reuse, R106, R21 ;  /* 0x0000006a51157223 */ /* 0x040fe20000000015 */
[C---:B------:R-:W-:Y:S01]  /*7a40*/  FFMA R22, R81.reuse, R101, R22 ;  /* 0x0000006551167223 */ /* 0x040fe20000000016 */
[----:B------:R-:W-:Y:S01]  /*7a50*/  F2FP.SATFINITE.E5M2.F32.PACK_AB_MERGE_C R16, R16, R15, R17 ;  /* 0x0000000f1010723e */ /* 0x000fe20004806011 */
[C---:B------:R-:W-:Y:S01]  /*7a60*/  FFMA R23, R81.reuse, R108, R23 ;  /* 0x0000006c51177223 */ /* 0x040fe20000000017 */
[C---:B------:R-:W-:Y:S01]  /*7a70*/  FFMA R24, R81.reuse, R103, R24 ;  /* 0x0000006751187223 */ /* 0x040fe20000000018 */
[----:B------:R-:W-:Y:S01]  /*7a80*/  FMUL R32, R78, R37 ;  /* 0x000000254e207220 */ /* 0x000fe20000400000 */
[----:B------:R-:W-:Y:S01]  /*7a90*/  F2FP.SATFINITE.E5M2.F32.PACK_AB_MERGE_C R21, R22, R21, RZ ;  /* 0x000000151615723e */ /* 0x000fe200048060ff */
[C---:B------:R-:W-:Y:S01]  /*7aa0*/  FMUL R25, R78.reuse, R30 ;  /* 0x0000001e4e197220 */ /* 0x040fe20000400000 */
[C---:B------:R-:W-:Y:S01]  /*7ab0*/  FMUL R26, R78.reuse, R31 ;  /* 0x0000001f4e1a7220 */ /* 0x040fe20000400000 */
[----:B------:R-:W-:Y:S01]  /*7ac0*/  FMUL R31, R78, R36 ;  /* 0x000000244e1f7220 */ /* 0x000fe20000400000 */
[----:B------:R-:W-:Y:S01]  /*7ad0*/  F2FP.SATFINITE.E5M2.F32.PACK_AB_MERGE_C R17, R20, R19, R21 ;  /* 0x000000131411723e */ /* 0x000fe20004806015 */
        /* <DEDUP_REMOVED lines=8> */
[----:B------:R-:W-:Y:S01]  /*7b60*/  FMUL R35, R78, R40 ;  /* 0x000000284e237220 */ /* 0x000fe20000400000 */
[C---:B------:R-:W-:Y:S01]  /*7b70*/  FFMA R29, R81.reuse, R114, R29 ;  /* 0x00000072511d7223 */ /* 0x040fe2000000001d */
[----:B------:R-:W-:Y:S01]  /*7b80*/  F2FP.SATFINITE.E5M2.F32.PACK_AB_MERGE_C R18, R24, R23, R18 ;  /* 0x000000171812723e */ /* 0x000fe20004806012 */
        /* <DEDUP_REMOVED lines=22> */
[C---:B------:R-:W-:Y:S01]  /*7cf0*/  FMUL R41, R78.reuse, R46 ;  /* 0x0000002e4e297220 */ /* 0x040fe20000400000 */
[C---:B------:R-:W-:Y:S01]  /*7d00*/  FMUL R42, R78.reuse, R47 ;  /* 0x0000002f4e2a7220 */ /* 0x040fe20000400000 */
[C---:B------:R-:W-:Y:S01]  /*7d10*/  FFMA R40, R81.reuse, R119, R40 ;  /* 0x0000007751287223 */ /* 0x040fe20000000028 */
[--C-:B------:R-:W-:Y:S02]  /*7d20*/  HADD2.F32 R130, -RZ, R125.reuse.H0_H0 ;  /* 0x2000007dff827230 */ /* 0x100fe40000004100 */
[C---:B------:R-:W-:Y:S01]  /*7d30*/  FFMA R41, R81.reuse, R126, R41 ;  /* 0x0000007e51297223 */ /* 0x040fe20000000029 */
[----:B------:R-:W-:Y:S02]  /*7d40*/  HADD2.F32 R125, -RZ, R125.H1_H1 ;  /* 0x3000007dff7d7230 */ /* 0x000fe40000004100 */
[C---:B------:R-:W-:Y:S01]  /*7d50*/  FMUL R45, R78.reuse, R50 ;  /* 0x000000324e2d7220 */ /* 0x040fe20000400000 */
[C---:B------:R-:W-:Y:S01]  /*7d60*/  FFMA R42, R81.reuse, R121, R42 ;  /* 0x00000079512a7223 */ /* 0x040fe2000000002a */
[C---:B------:R-:W-:Y:S01]  /*7d70*/  FMUL R46, R78.reuse, R51 ;  /* 0x000000334e2e7220 */ /* 0x040fe20000400000 */
[C---:B------:R-:W-:Y:S01]  /*7d80*/  FFMA R43, R81.reuse, R128, R43 ;  /* 0x00000080512b7223 */ /* 0x040fe2000000002b */
[C---:B------:R-:W-:Y:S01]  /*7d90*/  FMUL R47, R78.reuse, R52 ;  /* 0x000000344e2f7220 */ /* 0x040fe20000400000 */
        /* <DEDUP_REMOVED lines=10> */
[C---:B------:R-:W-:Y:S01]  /*7e40*/  FFMA R45, R81.reuse, R130, R45 ;  /* 0x00000082512d7223 */ /* 0x040fe2000000002d */
[C---:B------:R-:W-:Y:S01]  /*7e50*/  FMUL R59, R78.reuse, R64 ;  /* 0x000000404e3b7220 */ /* 0x040fe20000400000 */
[C---:B------:R-:W-:Y:S01]  /*7e60*/  FMUL R60, R78.reuse, R65 ;  /* 0x000000414e3c7220 */ /* 0x040fe20000400000 */
[C---:B------:R-:W-:Y:S01]  /*7e70*/  FMUL R61, R78.reuse, R66 ;  /* 0x000000424e3d7220 */ /* 0x040fe20000400000 */
[----:B------:R-:W-:Y:S01]  /*7e80*/  FMUL R62, R78, R67 ;  /* 0x000000434e3e7220 */ /* 0x000fe20000400000 */
[C---:B------:R-:W-:Y:S01]  /*7e90*/  FFMA R46, R81.reuse, R125, R46 ;  /* 0x0000007d512e7223 */ /* 0x040fe2000000002e */
[----:B------:R-:W-:Y:S01]  /*7ea0*/  F2FP.SATFINITE.E5M2.F32.PACK_AB_MERGE_C R64, R2, R0, R143 ;  /* 0x000000000240723e */ /* 0x000fe2000480608f */
[C---:B------:R-:W-:Y:S01]  /*7eb0*/  FFMA R47, R81.reuse, R132, R47 ;  /* 0x00000084512f7223 */ /* 0x040fe2000000002f */
[----:B------:R-:W-:Y:S01]  /*7ec0*/  F2FP.SATFINITE.E5M2.F32.PACK_AB_MERGE_C R65, R4, R3, R5 ;  /* 0x000000030441723e */ /* 0x000fe20004806005 */
[C---:B------:R-:W-:Y:S01]  /*7ed0*/  FFMA R48, R81.reuse, R127, R48 ;  /* 0x0000007f51307223 */ /* 0x040fe20000000030 */
[----:B------:R-:W-:Y:S01]  /*7ee0*/  F2FP.SATFINITE.E5M2.F32.PACK_AB_MERGE_C R66, R8, R7, R9 ;  /* 0x000000070842723e */ /* 0x000fe20004806009 */
[C---:B------:R-:W-:Y:S01]  /*7ef0*/  FFMA R49, R81.reuse, R134, R49 ;  /* 0x0000008651317223 */ /* 0x040fe20000000031 */
[----:B------:R-:W-:Y:S01]  /*7f00*/  F2FP.SATFINITE.E5M2.F32.PACK_AB_MERGE_C R67, R12, R11, R13 ;  /* 0x0000000b0c43723e */ /* 0x000fe2000480600d */
[----:B------:R-:W-:Y:S01]  /*7f10*/  FMUL R53, R78, R58 ;  /* 0x0000003a4e357220 */ /* 0x000fe20000400000 */
[C---:B------:R-:W-:Y:S01]  /*7f20*/  FFMA R50, R81.reuse, R129, R50 ;  /* 0x0000008151327223 */ /* 0x040fe20000000032 */
[C---:B------:R-:W-:Y:S01]  /*7f30*/  FFMA R51, R81.reuse, R136, R51 ;  /* 0x0000008851337223 */ /* 0x040fe20000000033 */
[C---:B------:R-:W-:Y:S01]  /*7f40*/  FFMA R52, R81.reuse, R131, R52 ;  /* 0x0000008351347223 */ /* 0x040fe20000000034 */
[----:B------:R1:W-:Y:S01]  /*7f50*/  STS.128 [R172+UR49+0xa200], R64 ;  /* 0x00a20040ac007988 */ /* 0x0003e20008000c31 */
[C---:B------:R-:W-:Y:S01]  /*7f60*/  FFMA R53, R81.reuse, R138, R53 ;  /* 0x0000008a51357223 */ /* 0x040fe20000000035 */
[----:B------:R-:W-:Y:S01]  /*7f70*/  F2FP.SATFINITE.E5M2.F32.PACK_AB_MERGE_C R37, R38, R37, RZ ;  /* 0x000000252625723e */ /* 0x000fe200048060ff */
[C---:B------:R-:W-:Y:S01]  /*7f80*/  FFMA R54, R81.reuse, R133, R54 ;  /* 0x0000008551367223 */ /* 0x040fe20000000036 */
[----:B------:R-:W-:Y:S01]  /*7f90*/  FMUL R58, R78, R63 ;  /* 0x0000003f4e3a7220 */ /* 0x000fe20000400000 */
[C---:B------:R-:W-:Y:S01]  /*7fa0*/  FFMA R55, R81.reuse, R140, R55 ;  /* 0x0000008c51377223 */ /* 0x040fe20000000037 */
[C---:B------:R-:W-:Y:S01]  /*7fb0*/  FFMA R56, R81.reuse, R135, R56 ;  /* 0x0000008751387223 */ /* 0x040fe20000000038 */
[C---:B------:R-:W-:Y:S01]  /*7fc0*/  FFMA R57, R81.reuse, R142, R57 ;  /* 0x0000008e51397223 */ /* 0x040fe20000000039 */
[----:B------:R1:W-:Y:S01]  /*7fd0*/  STS.128 [R192+0xa010], R16 ;  /* 0x00a01010c0007388 */ /* 0x0003e20000000c00 */
[----:B------:R-:W-:Y:S01]  /*7fe0*/  F2FP.SATFINITE.E5M2.F32.PACK_AB_MERGE_C R33, R36, R35, R37 ;  /* 0x000000232421723e */ /* 0x000fe20004806025 */
[C---:B------:R-:W-:Y:S01]  /*7ff0*/  FFMA R58, R81.reuse, R137, R58 ;  /* 0x00000089513a7223 */ /* 0x040fe2000000003a */
[----:B------:R-:W-:Y:S01]  /*8000*/  F2FP.SATFINITE.E5M2.F32.PACK_AB_MERGE_C R34, R42, R41, RZ ;  /* 0x000000292a22723e */ /* 0x000fe200048060ff */
[C---:B------:R-:W-:Y:S01]  /*8010*/  FFMA R59, R81.reuse, R82, R59 ;  /* 0x00000052513b7223 */ /* 0x040fe2000000003b */
[----:B------:R-:W-:Y:S01]  /*8020*/  F2FP.SATFINITE.E5M2.F32.PACK_AB_MERGE_C R35, R46, R45, RZ ;  /* 0x0000002d2e23723e */ /* 0x000fe200048060ff */
        /* <DEDUP_REMOVED lines=25> */
[----:B------:R-:W-:Y:S02]  /*81c0*/  UIADD3 UR8, UP0, UPT, UR52, 0x680, URZ ;  /* 0x0000068034087890 */ /* 0x000fe4000ff1e0ff */
[----:B------:R-:W-:Y:S02]  /*81d0*/  UIADD3 UR5, UPT, UPT, UR41, 0x40, URZ ;  /* 0x0000004029057890 */ /* 0x000fe4000fffe0ff */
[----:B------:R-:W-:Y:S02]  /*81e0*/  UIADD3 UR4, UPT, UPT, UR49, 0xa200, URZ ;  /* 0x0000a20031047890 */ /* 0x000fe4000fffe0ff */
[----:B------:R-:W-:Y:S01]  /*81f0*/  UIADD3.X UR9, UPT, UPT, URZ, UR53, URZ, UP0, !UPT ;  /* 0x00000035ff097290 */ /* 0x000fe200087fe4ff */
[----:B------:R-:W-:Y:S01]  /*8200*/  UMOV UR6, UR42 ;  /* 0x0000002a00067c82 */ /* 0x000fe20008000000 */
[----:B------:R-:W-:Y:S07]  /*8210*/  UMOV UR7, UR36 ;  /* 0x0000002400077c82 */ /* 0x000fee0008000000 */
[----:B------:R2:W-:Y:S01]  /*8220*/  UTMASTG.3D [UR4], [UR8] ;  /* 0x00000004080073b5 */ /* 0x0005e20008010000 */
[----:B------:R0:W-:Y:S01]  /*8230*/  UTMACMDFLUSH ;  /* 0x00000000000079b7 */ /* 0x0001e20000000000 */
[----:B--2---:R-:W-:Y:S04]  /*8240*/  DEPBAR.LE SB0, 0x1 ;  /* 0x000080400000791a */ /* 0x004fe80000000000 */
.L_x_107:
[----:B------:R-:W-:Y:S05]  /*8250*/  BSYNC.RECONVERGENT B0 ;  /* 0x0000000000007941 */ /* 0x000fea0003800200 */
.L_x_106:
        /* <DEDUP_REMOVED lines=16> */
.L_x_111:
[----:B------:R-:W-:Y:S05]  /*8360*/  BSYNC B0 ;  /* 0x0000000000007941 */ /* 0x000fea0003800000 */
.L_x_110:
        /* <DEDUP_REMOVED lines=20> */
.L_x_109:
[----:B------:R-:W-:Y:S05]  /*84b0*/  BSYNC B1 ;  /* 0x0000000000017941 */ /* 0x000fea0003800000 */
.L_x_108:
[----:B--2---:R-:W-:Y:S01]  /*84c0*/  VIADD R0, R80, 0x80 ;  /* 0x0000008050007836 */ /* 0x004fe20000000000 */
        /* <DEDUP_REMOVED lines=10> */
[----:B------:R-:W5:Y:S01]  /*8570*/  LDCU.64 UR6, c[0x4][0x80] ;  /* 0x01001000ff0677ac */ /* 0x000f620008000a00 */
[----:B------:R-:W1:Y:S01]  /*8580*/  LDC.64 R2, c[0x4][R3] ;  /* 0x0100000003027b82 */ /* 0x000e620000000a00 */
[----:B------:R-:W3:Y:S01]  /*8590*/  LDCU.64 UR4, c[0x4][0x18] ;  /* 0x01000300ff0477ac */ /* 0x000ee20008000a00 */
[----:B--2---:R-:W-:Y:S01]  /*85a0*/  MOV R5, UR9 ;  /* 0x0000000900057c02 */ /* 0x004fe20008000f00 */
[----:B------:R-:W-:Y:S01]  /*85b0*/  IMAD.U32 R4, RZ, RZ, UR8 ;  /* 0x00000008ff047e24 */ /* 0x000fe2000f8e00ff */
[----:B-----5:R-:W-:Y:S01]  /*85c0*/  MOV R7, UR7 ;  /* 0x0000000700077c02 */ /* 0x020fe20008000f00 */
[----:B------:R-:W-:Y:S01]  /*85d0*/  IMAD.U32 R6, RZ, RZ, UR6 ;  /* 0x00000006ff067e24 */ /* 0x000fe2000f8e00ff */
[----:B---3--:R-:W-:Y:S01]  /*85e0*/  MOV R11, UR5 ;  /* 0x00000005000b7c02 */ /* 0x008fe20008000f00 */
[----:B------:R-:W-:Y:S02]  /*85f0*/  IMAD.U32 R10, RZ, RZ, UR4 ;  /* 0x00000004ff0a7e24 */ /* 0x000fe4000f8e00ff */
[----:B------:R-:W-:Y:S07]  /*8600*/  LEPC R20, `(.L_x_114) ;  /* 0x000000001014794e */ /* 0x000fee0000000000 */
[----:B-1--4-:R-:W-:Y:S05]  /*8610*/  CALL.ABS.NOINC R2 ;  /* 0x0000000002007343 */ /* 0x012fea0003c00000 */
.L_x_114:
[----:B------:R-:W-:Y:S05]  /*8620*/  BSYNC.RECONVERGENT B6 ;  /* 0x0000000000067941 */ /* 0x000fea0003800200 */
.L_x_113:
[----:B---3--:R-:W-:Y:S01]  /*8630*/  F2FP.F16.E5M2.UNPACK_B R4, R149 ;  /* 0x00000095ff04723e */ /* 0x008fe200020004ff */
        /* <DEDUP_REMOVED lines=13> */
[----:B----4-:R-:W-:Y:S01]  /*8710*/  F2FP.F16.E5M2.UNPACK_B R125, R159.H1 ;  /* 0x0000009fff7d723e */ /* 0x010fe200030004ff */
        /* <DEDUP_REMOVED lines=262> */
[----:B------:R-:W-:Y:S02]  /*9780*/  UIADD3 UR8, UP0, UPT, UR52, 0x680, URZ ;  /* 0x0000068034087890 */ /* 0x000fe4000ff1e0ff */
[----:B------:R-:W-:Y:S02]  /*9790*/  UIADD3 UR5, UPT, UPT, UR41, 0x80, URZ ;  /* 0x0000008029057890 */ /* 0x000fe4000fffe0ff */
[----:B------:R-:W-:Y:S01]  /*97a0*/  MOV R188, UR10 ;  /* 0x0000000a00bc7c02 */ /* 0x000fe20008000f00 */
[----:B------:R-:W-:Y:S01]  /*97b0*/  UIADD3.X UR9, UPT, UPT, URZ, UR53, URZ, UP0, !UPT ;  /* 0x00000035ff097290 */ /* 0x000fe200087fe4ff */
[----:B------:R-:W-:Y:S02]  /*97c0*/  UMOV UR6, UR42 ;  /* 0x0000002a00067c82 */ /* 0x000fe40008000000 */
[----:B------:R-:W-:Y:S01]  /*97d0*/  R2UR UR4, R188 ;  /* 0x00000000bc0472ca */ /* 0x000fe200000e0000 */
[----:B------:R-:W-:Y:S11]  /*97e0*/  UMOV UR7, UR36 ;  /* 0x0000002400077c82 */ /* 0x000ff60008000000 */
[----:B------:R-:W-:Y:S01]  /*97f0*/  @!UPT UIADD3 URZ, UPT, UPT, URZ, URZ, URZ ;  /* 0x000000fffffff290 */ /* 0x000fe2000fffe0ff */
[----:B------:R2:W-:Y:S01]  /*9800*/  UTMASTG.3D [UR4], [UR8] ;  /* 0x00000004080073b5 */ /* 0x0005e20008010000 */
[----:B------:R0:W-:Y:S01]  /*9810*/  UTMACMDFLUSH ;  /* 0x00000000000079b7 */ /* 0x0001e20000000000 */
[----:B--2---:R-:W-:Y:S04]  /*9820*/  DEPBAR.LE SB0, 0x1 ;  /* 0x000080400000791a */ /* 0x004fe80000000000 */
.L_x_116:
[----:B------:R-:W-:Y:S05]  /*9830*/  BSYNC.RECONVERGENT B0 ;  /* 0x0000000000007941 */ /* 0x000fea0003800200 */
.L_x_115:
        /* <DEDUP_REMOVED lines=16> */
.L_x_120:
[----:B------:R-:W-:Y:S05]  /*9940*/  BSYNC B0 ;  /* 0x0000000000007941 */ /* 0x000fea0003800000 */
.L_x_119:
        /* <DEDUP_REMOVED lines=20> */
.L_x_118:
[----:B------:R-:W-:Y:S05]  /*9a90*/  BSYNC B1 ;  /* 0x0000000000017941 */ /* 0x000fea0003800000 */
.L_x_117:
[----:B--2---:R-:W-:Y:S05]  /*9aa0*/  VIADD R0, R80, 0xc0 ;  /* 0x000000c050007836 */ /* 0x004fea0000000000 */
        /* <DEDUP_REMOVED lines=20> */
.L_x_122:
[----:B------:R-:W-:Y:S01]  /*9bf0*/  ISETP.NE.AND P0, PT, R189, RZ, PT ;  /* 0x000000ffbd00720c */ /* 0x000fe20003f05270 */
[----:B------:R-:W-:Y:S05]  /*9c00*/  WARPSYNC.ALL ;  /* 0x0000000000007948 */ /* 0x000fea0003800000 */
[----:B------:R-:W-:Y:S01]  /*9c10*/  R2UR UR4, R80 ;  /* 0x00000000500472ca */ /* 0x000fe200000e0000 */
[----:B------:R-:W-:Y:S01]  /*9c20*/  BSSY.RECONVERGENT B0, `(.L_x_123) ;  /* 0x000011d000007945 */ /* 0x000fe20003800200 */
[----:B---3--:R-:W-:Y:S02]  /*9c30*/  F2FP.F16.E5M2.UNPACK_B R11, R149 ;  /* 0x00000095ff0b723e */ /* 0x008fe400020004ff */
[----:B------:R-:W-:Y:S02]  /*9c40*/  F2FP.F16.E5M2.UNPACK_B R10, R150 ;  /* 0x00000096ff0a723e */ /* 0x000fe400020004ff */
[----:B------:R-:W-:Y:S01]  /*9c50*/  F2FP.F16.E5M2.UNPACK_B R9, R151 ;  /* 0x00000097ff09723e */ /* 0x000fe200020004ff */
[--C-:B------:R-:W-:Y:S01]  /*9c60*/  HADD2.F32 R83, -RZ, R11.reuse.H0_H0 ;  /* 0x2000000bff537230 */ /* 0x100fe20000004100 */
[----:B----4-:R-:W-:Y:S01]  /*9c70*/  F2FP.F16.E5M2.UNPACK_B R8, R152 ;  /* 0x00000098ff08723e */ /* 0x010fe200020004ff */
[----:B------:R-:W-:Y:S01]  /*9c80*/  HADD2.F32 R84, -RZ, R11.H1_H1 ;  /* 0x3000000bff547230 */ /* 0x000fe20000004100 */
[----:B------:R-:W-:Y:S01]  /*9c90*/  F2FP.F16.E5M2.UNPACK_B R7, R153 ;  /* 0x00000099ff07723e */ /* 0x000fe200020004ff */
[--C-:B------:R-:W-:Y:S01]  /*9ca0*/  HADD2.F32 R87, -RZ, R10.reuse.H0_H0 ;  /* 0x2000000aff577230 */ /* 0x100fe20000004100 */
[----:B------:R-:W-:Y:S01]  /*9cb0*/  F2FP.F16.E5M2.UNPACK_B R6, R154 ;  /* 0x0000009aff06723e */ /* 0x000fe200020004ff */
[----:B------:R-:W-:Y:S01]  /*9cc0*/  HADD2.F32 R88, -RZ, R10.H1_H1 ;  /* 0x3000000aff587230 */ /* 0x000fe20000004100 */
[----:B------:R-:W-:Y:S01]  /*9cd0*/  F2FP.F16.E5M2.UNPACK_B R5, R155 ;  /* 0x0000009bff05723e */ /* 0x000fe200020004ff */
[--C-:B------:R-:W-:Y:S01]  /*9ce0*/  HADD2.F32 R91, -RZ, R9.reuse.H0_H0 ;  /* 0x20000009ff5b7230 */ /* 0x100fe20000004100 */
[----:B-1----:R-:W-:Y:S01]  /*9cf0*/  F2FP.F16.E5M2.UNPACK_B R4, R156 ;  /* 0x0000009cff04723e */ /* 0x002fe200020004ff */
[----:B------:R-:W-:Y:S01]  /*9d00*/  HADD2.F32 R92, -RZ, R9.H1_H1 ;  /* 0x30000009ff5c7230 */ /* 0x000fe20000004100 */
[-C--:B------:R-:W-:Y:S01]  /*9d10*/  F2FP.F16.E5M2.UNPACK_B R2, R148.reuse ;  /* 0x00000094ff02723e */ /* 0x080fe200020004ff */
[--C-:B------:R-:W-:Y:S01]  /*9d20*/  HADD2.F32 R95, -RZ, R8.reuse.H0_H0 ;  /* 0x20000008ff5f7230 */ /* 0x100fe20000004100 */
[----:B------:R-:W-:Y:S01]  /*9d30*/  F2FP.F16.E5M2.UNPACK_B R148, R148.H1 ;  /* 0x00000094ff94723e */ /* 0x000fe200030004ff */
[----:B------:R-:W-:Y:S01]  /*9d40*/  HADD2.F32 R97, -RZ, R8.H1_H1 ;  /* 0x30000008ff617230 */ /* 0x000fe20000004100 */
[----:B------:R-:W-:Y:S01]  /*9d50*/  F2FP.F16.E5M2.UNPACK_B R149, R149.H1 ;  /* 0x00000095ff95723e */ /* 0x000fe200030004ff */
[--C-:B------:R-:W-:Y:S01]  /*9d60*/  HADD2.F32 R98, -RZ, R7.reuse.H0_H0 ;  /* 0x20000007ff627230 */ /* 0x100fe20000004100 */
[----:B------:R-:W-:Y:S01]  /*9d70*/  F2FP.F16.E5M2.UNPACK_B R150, R150.H1 ;  /* 0x00000096ff96723e */ /* 0x000fe200030004ff */
[----:B------:R-:W-:Y:S01]  /*9d80*/  HADD2.F32 R101, -RZ, R7.H1_H1 ;  /* 0x30000007ff657230 */ /* 0x000fe20000004100 */
[----:B------:R-:W-:Y:S01]  /*9d90*/  F2FP.F16.E5M2.UNPACK_B R151, R151.H1 ;  /* 0x00000097ff97723e */ /* 0x000fe200030004ff */
[--C-:B------:R-:W-:Y:S01]  /*9da0*/  HADD2.F32 R102, -RZ, R6.reuse.H0_H0 ;  /* 0x20000006ff667230 */ /* 0x100fe20000004100 */
[----:B------:R-:W-:Y:S01]  /*9db0*/  F2FP.F16.E5M2.UNPACK_B R138, R163 ;  /* 0x000000a3ff8a723e */ /* 0x000fe200020004ff */
[----:B------:R-:W-:Y:S01]  /*9dc0*/  HADD2.F32 R105, -RZ, R6.H1_H1 ;  /* 0x30000006ff697230 */ /* 0x000fe20000004100 */
[----:B------:R-:W-:Y:S01]  /*9dd0*/  R2UR UR5, R193 ;  /* 0x00000000c10572ca */ /* 0x000fe200000e0000 */
[--C-:B------:R-:W-:Y:S01]  /*9de0*/  HADD2.F32 R106, -RZ, R5.reuse.H0_H0 ;  /* 0x20000005ff6a7230 */ /* 0x100fe20000004100 */
[----:B------:R-:W-:Y:S01]  /*9df0*/  F2FP.F16.E5M2.UNPACK_B R116, R157 ;  /* 0x0000009dff74723e */ /* 0x000fe200020004ff */
[----:B------:R-:W-:Y:S01]  /*9e00*/  HADD2.F32 R109, -RZ, R5.H1_H1 ;  /* 0x30000005ff6d7230 */ /* 0x000fe20000004100 */
[----:B------:R-:W-:Y:S01]  /*9e10*/  F2FP.F16.E5M2.UNPACK_B R120, R158 ;  /* 0x0000009eff78723e */ /* 0x000fe200020004ff */
[--C-:B------:R-:W-:Y:S01]  /*9e20*/  HADD2.F32 R110, -RZ, R4.reuse.H0_H0 ;  /* 0x20000004ff6e7230 */ /* 0x100fe20000004100 */
[----:B------:R-:W-:Y:S01]  /*9e30*/  F2FP.F16.E5M2.UNPACK_B R124, R159 ;  /* 0x0000009fff7c723e */ /* 0x000fe200020004ff */
[----:B------:R-:W-:Y:S01]  /*9e40*/  HADD2.F32 R113, -RZ, R4.H1_H1 ;  /* 0x30000004ff717230 */ /* 0x000fe20000004100 */
[----:B------:R-:W-:Y:S01]  /*9e50*/  F2FP.F16.E5M2.UNPACK_B R128, R160 ;  /* 0x000000a0ff80723e */ /* 0x000fe200020004ff */
[----:B------:R-:W1:Y:S01]  /*9e60*/  LDTM.x64 R4, tmem[UR4+0xc0] ;  /* 0x0000c004000479ee */ /* 0x000e620008340000 */
[--C-:B------:R-:W-:Y:S01]  /*9e70*/  HADD2.F32 R0, -RZ, R2.reuse.H0_H0 ;  /* 0x20000002ff007230 */ /* 0x100fe20000004100 */
[----:B------:R-:W-:Y:S01]  /*9e80*/  NOP ;  /* 0x0000000000007918 */ /* 0x000fe20000000000 */
[----:B------:R-:W-:Y:S01]  /*9e90*/  HADD2.F32 R2, -RZ, R2.H1_H1 ;  /* 0x30000002ff027230 */ /* 0x000fe20000004100 */
[----:B------:R-:W-:Y:S01]  /*9ea0*/  UIADD3 UR5, UPT, UPT, UR5, 0xc0, URZ ;  /* 0x000000c005057890 */ /* 0x000fe2000fffe0ff */
[--C-:B------:R-:W-:Y:S01]  /*9eb0*/  HADD2.F32 R86, -RZ, R149.reuse.H1_H1 ;  /* 0x30000095ff567230 */ /* 0x100fe20000004100 */
[----:B------:R-:W-:Y:S01]  /*9ec0*/  F2FP.F16.E5M2.UNPACK_B R132, R161 ;  /* 0x000000a1ff84723e */ /* 0x000fe200020004ff */
[--C-:B------:R-:W-:Y:S01]  /*9ed0*/  HADD2.F32 R114, -RZ, R116.reuse.H0_H0 ;  /* 0x20000074ff727230 */ /* 0x100fe20000004100 */
[----:B------:R-:W-:Y:S01]  /*9ee0*/  UPRMT UR5, UR37, 0x654, UR5 ;  /* 0x0000065425057896 */ /* 0x000fe20008000005 */
[----:B------:R-:W-:Y:S01]  /*9ef0*/  HADD2.F32 R117, -RZ, R116.H1_H1 ;  /* 0x30000074ff757230 */ /* 0x000fe20000004100 */
[----:B------:R-:W-:Y:S01]  /*9f00*/  F2FP.F16.E5M2.UNPACK_B R136, R162 ;  /* 0x000000a2ff88723e */ /* 0x000fe200020004ff */
[--C-:B------:R-:W-:Y:S01]  /*9f10*/  HADD2.F32 R118, -RZ, R120.reuse.H0_H0 ;  /* 0x20000078ff767230 */ /* 0x100fe20000004100 */
[----:B------:R-:W-:Y:S01]  /*9f20*/  F2FP.F16.E5M2.UNPACK_B R152, R152.H1 ;  /* 0x00000098ff98723e */ /* 0x000fe200030004ff */
[----:B------:R-:W-:Y:S01]  /*9f30*/  HADD2.F32 R121, -RZ, R120.H1_H1 ;  /* 0x30000078ff797230 */ /* 0x000fe20000004100 */
[----:B------:R-:W-:Y:S01]  /*9f40*/  F2FP.F16.E5M2.UNPACK_B R153, R153.H1 ;  /* 0x00000099ff99723e */ /* 0x000fe200030004ff */
[--C-:B------:R-:W-:Y:S01]  /*9f50*/  HADD2.F32 R122, -RZ, R124.reuse.H0_H0 ;  /* 0x2000007cff7a7230 */ /* 0x100fe20000004100 */
[----:B------:R-:W-:Y:S01]  /*9f60*/  F2FP.F16.E5M2.UNPACK_B R154, R154.H1 ;  /* 0x0000009aff9a723e */ /* 0x000fe200030004ff */
[----:B-1----:R-:W-:Y:S01]  /*9f70*/  SYNCS.ARRIVE.TRANS64.RED.A1T0 RZ, [UR5], RZ ;  /* 0x000000ffffff79a7 */ /* 0x002fe20008100405 */
[----:B------:R-:W-:Y:S01]  /*9f80*/  HADD2.F32 R125, -RZ, R124.H1_H1 ;  /* 0x3000007cff7d7230 */ /* 0x000fe20000004100 */
[----:B------:R-:W-:Y:S01]  /*9f90*/  F2FP.F16.E5M2.UNPACK_B R155, R155.H1 ;  /* 0x0000009bff9b723e */ /* 0x000fe200030004ff */
[--C-:B------:R-:W-:Y:S01]  /*9fa0*/  HADD2.F32 R126, -RZ, R128.reuse.H0_H0 ;  /* 0x20000080ff7e7230 */ /* 0x100fe20000004100 */
[----:B------:R-:W-:Y:S01]  /*9fb0*/  F2FP.F16.E5M2.UNPACK_B R156, R156.H1 ;  /* 0x0000009cff9c723e */ /* 0x000fe200030004ff */
[----:B------:R-:W-:Y:S01]  /*9fc0*/  HADD2.F32 R129, -RZ, R128.H1_H1 ;  /* 0x30000080ff817230 */ /* 0x000fe20000004100 */
[----:B------:R-:W-:Y:S01]  /*9fd0*/  F2FP.F16.E5M2.UNPACK_B R157, R157.H1 ;  /* 0x0000009dff9d723e */ /* 0x000fe200030004ff */
[C---:B------:R-:W-:Y:S01]  /*9fe0*/  FMUL R4, R78.reuse, R4 ;  /* 0x000000044e047220 */ /* 0x040fe20000400000 */
[C---:B------:R-:W-:Y:S01]  /*9ff0*/  FMUL R5, R78.reuse, R5 ;  /* 0x000000054e057220 */ /* 0x040fe20000400000 */
[----:B------:R-:W-:Y:S02]  /*a000*/  HADD2.F32 R3, -RZ, R148.H0_H0 ;  /* 0x20000094ff037230 */ /* 0x000fe40000004100 */
        /* <DEDUP_REMOVED lines=11> */
[----:B------:R-:W-:Y:S02]  /*a0c0*/  HADD2.F32 R130, -RZ, R132.H0_H0 ;  /* 0x20000084ff827230 */ /* 0x000fe40000004100 */
[C---:B------:R-:W-:Y:S01]  /*a0d0*/  FMUL R6, R78.reuse, R6 ;  /* 0x000000064e067220 */ /* 0x040fe20000400000 */
[----:B------:R-:W-:Y:S02]  /*a0e0*/  HADD2.F32 R82, -RZ, R148.H1_H1 ;  /* 0x30000094ff527230 */ /* 0x000fe40000004100 */
[C---:B------:R-:W-:Y:S01]  /*a0f0*/  FMUL R7, R78.reuse, R7 ;  /* 0x000000074e077220 */ /* 0x040fe20000400000 */
[----:B------:R-:W-:Y:S02]  /*a100*/  HADD2.F32 R85, -RZ, R149.H0_H0 ;  /* 0x20000095ff557230 */ /* 0x000fe40000004100 */
[C---:B------:R-:W-:Y:S01]  /*a110*/  FFMA R6, R81.reuse, R3, R6 ;  /* 0x0000000351067223 */ /* 0x040fe20000000006 */
[----:B------:R-:W-:Y:S02]  /*a120*/  HADD2.F32 R133, -RZ, R132.H1_H1 ;  /* 0x30000084ff857230 */ /* 0x000fe40000004100 */
[C---:B------:R-:W-:Y:S01]  /*a130*/  FFMA R7, R81.reuse, R82, R7 ;  /* 0x0000005251077223 */ /* 0x040fe20000000007 */
[C---:B------:R-:W-:Y:S01]  /*a140*/  FFMA R8, R81.reuse, R83, R8 ;  /* 0x0000005351087223 */ /* 0x040fe20000000008 */
[C---:B------:R-:W-:Y:S01]  /*a150*/  FFMA R9, R81.reuse, R84, R9 ;  /* 0x0000005451097223 */ /* 0x040fe20000000009 */
[--C-:B------:R-:W-:Y:S02]  /*a160*/  HADD2.F32 R82, -RZ, R138.reuse.H0_H0 ;  /* 0x2000008aff527230 */ /* 0x100fe40000004100 */
[C---:B------:R-:W-:Y:S01]  /*a170*/  FMUL R10, R78.reuse, R10 ;  /* 0x0000000a4e0a7220 */ /* 0x040fe20000400000 */
[----:B------:R-:W-:Y:S02]  /*a180*/  HADD2.F32 R83, -RZ, R138.H1_H1 ;  /* 0x3000008aff537230 */ /* 0x000fe40000004100 */
[C---:B------:R-:W-:Y:S01]  /*a190*/  FMUL R11, R78.reuse, R11 ;  /* 0x0000000b4e0b7220 */ /* 0x040fe20000400000 */
[----:B------:R-:W-:Y:S02]  /*a1a0*/  HADD2.F32 R89, -RZ, R150.H0_H0 ;  /* 0x20000096ff597230 */ /* 0x000fe40000004100 */
[C---:B------:R-:W-:Y:S01]  /*a1b0*/  FFMA R10, R81.reuse, R85, R10 ;  /* 0x00000055510a7223 */ /* 0x040fe2000000000a */
[--C-:B------:R-:W-:Y:S02]  /*a1c0*/  HADD2.F32 R134, -RZ, R136.reuse.H0_H0 ;  /* 0x20000088ff867230 */ /* 0x100fe40000004100 */
[C---:B------:R-:W-:Y:S01]  /*a1d0*/  FFMA R11, R81.reuse, R86, R11 ;  /* 0x00000056510b7223 */ /* 0x040fe2000000000b */
[C---:B------:R-:W-:Y:S01]  /*a1e0*/  FFMA R12, R81.reuse, R87, R12 ;  /* 0x00000057510c7223 */ /* 0x040fe2000000000c */
[----:B------:R-:W-:Y:S01]  /*a1f0*/  FFMA R13, R81, R88, R13 ;  /* 0x00000058510d7223 */ /* 0x000fe2000000000d */
[----:B------:R-:W-:Y:S01]  /*a200*/  F2FP.SATFINITE.E5M2.F32.PACK_AB_MERGE_C R86, R7, R6, RZ ;  /* 0x000000060756723e */ /* 0x000fe200048060ff */
[C---:B------:R-:W-:Y:S01]  /*a210*/  FMUL R7, R78.reuse, R24 ;  /* 0x000000184e077220 */ /* 0x040fe20000400000 */
[----:B------:R-:W-:Y:S01]  /*a220*/  F2FP.SATFINITE.E5M2.F32.PACK_AB_MERGE_C R138, R11, R10, RZ ;  /* 0x0000000a0b8a723e */ /* 0x000fe200048060ff */
[C---:B------:R-:W-:Y:S01]  /*a230*/  FMUL R10, R78.reuse, R25 ;  /* 0x000000194e0a7220 */ /* 0x040fe20000400000 */
[C---:B------:R-:W-:Y:S01]  /*a240*/  FMUL R25, R78.reuse, R32 ;  /* 0x000000204e197220 */ /* 0x040fe20000400000 */
[----:B------:R-:W-:Y:S02]  /*a250*/  HADD2.F32 R137, -RZ, R136.H1_H1 ;  /* 0x30000088ff897230 */ /* 0x000fe40000004100 */
[C---:B------:R-:W-:Y:S01]  /*a260*/  FMUL R14, R78.reuse, R14 ;  /* 0x0000000e4e0e7220 */ /* 0x040fe20000400000 */
[----:B------:R-:W-:Y:S02]  /*a270*/  HADD2.F32 R90, -RZ, R150.H1_H1 ;  /* 0x30000096ff5a7230 */ /* 0x000fe40000004100 */
[C---:B------:R-:W-:Y:S01]  /*a280*/  FMUL R15, R78.reuse, R15 ;  /* 0x0000000f4e0f7220 */ /* 0x040fe20000400000 */
[--C-:B------:R-:W-:Y:S02]  /*a290*/  HADD2.F32 R93, -RZ, R151.reuse.H0_H0 ;  /* 0x20000097ff5d7230 */ /* 0x100fe40000004100 */
[C---:B------:R-:W-:Y:S01]  /*a2a0*/  FFMA R14, R81.reuse, R89, R14 ;  /* 0x00000059510e7223 */ /* 0x040fe2000000000e */
[----:B------:R-:W-:Y:S02]  /*a2b0*/  HADD2.F32 R94, -RZ, R151.H1_H1 ;  /* 0x30000097ff5e7230 */ /* 0x000fe40000004100 */
[C---:B------:R-:W-:Y:S01]  /*a2c0*/  FFMA R15, R81.reuse, R90, R15 ;  /* 0x0000005a510f7223 */ /* 0x040fe2000000000f */
[C---:B------:R-:W-:Y:S01]  /*a2d0*/  FFMA R16, R81.reuse, R91, R16 ;  /* 0x0000005b51107223 */ /* 0x040fe20000000010 */
[----:B------:R-:W-:Y:S01]  /*a2e0*/  FFMA R17, R81, R92, R17 ;  /* 0x0000005c51117223 */ /* 0x000fe20000000011 */
[C---:B------:R-:W-:Y:S01]  /*a2f0*/  FMUL R18, R78.reuse, R18 ;  /* 0x000000124e127220 */ /* 0x040fe20000400000 */
[C---:B------:R-:W-:Y:S01]  /*a300*/  FMUL R19, R78.reuse, R19 ;  /* 0x000000134e137220 */ /* 0x040fe20000400000 */
[--C-:B------:R-:W-:Y:S01]  /*a310*/  HADD2.F32 R96, -RZ, R152.reuse.H0_H0 ;  /* 0x20000098ff607230 */ /* 0x100fe20000004100 */
[----:B------:R-:W-:Y:S01]  /*a320*/  F2FP.SATFINITE.E5M2.F32.PACK_AB_MERGE_C R14, R15, R14, RZ ;  /* 0x0000000e0f0e723e */ /* 0x000fe200048060ff */
[C---:B------:R-:W-:Y:S01]  /*a330*/  FFMA R18, R81.reuse, R93, R18 ;  /* 0x0000005d51127223 */ /* 0x040fe20000000012 */
[C---:B------:R-:W-:Y:S01]  /*a340*/  FFMA R19, R81.reuse, R94, R19 ;  /* 0x0000005e51137223 */ /* 0x040fe20000000013 */
[C---:B------:R-:W-:Y:S01]  /*a350*/  FFMA R0, R81.reuse, R95, R0 ;  /* 0x0000005f51007223 */ /* 0x040fe20000000000 */
[----:B------:R-:W-:Y:S01]  /*a360*/  FFMA R2, R81, R97, R2 ;  /* 0x0000006151027223 */ /* 0x000fe20000000002 */
[----:B------:R-:W-:Y:S02]  /*a370*/  HADD2.F32 R99, -RZ, R152.H1_H1 ;  /* 0x30000098ff637230 */ /* 0x000fe40000004100 */
[C---:B------:R-:W-:Y:S01]  /*a380*/  FMUL R3, R78.reuse, R22 ;  /* 0x000000164e037220 */ /* 0x040fe20000400000 */
[----:B------:R-:W-:Y:S01]  /*a390*/  F2FP.SATFINITE.E5M2.F32.PACK_AB_MERGE_C R18, R19, R18, RZ ;  /* 0x000000121312723e */ /* 0x000fe200048060ff */
[C---:B------:R-:W-:Y:S01]  /*a3a0*/  FMUL R22, R78.reuse, R29 ;  /* 0x0000001d4e167220 */ /* 0x040fe20000400000 */
[C---:B------:R-:W-:Y:S01]  /*a3b0*/  FMUL R29, R78.reuse, R36 ;  /* 0x000000244e1d7220 */ /* 0x040fe20000400000 */
[C---:B------:R-:W-:Y:S01]  /*a3c0*/  FFMA R3, R81.reuse, R96, R3 ;  /* 0x0000006051037223 */ /* 0x040fe20000000003 */
[C---:B------:R-:W-:Y:S01]  /*a3d0*/  FMUL R6, R78.reuse, R23 ;  /* 0x000000174e067220 */ /* 0x040fe20000400000 */
[--C-:B------:R-:W-:Y:S02]  /*a3e0*/  HADD2.F32 R100, -RZ, R153.reuse.H0_H0 ;  /* 0x20000099ff647230 */ /* 0x100fe40000004100 */
[C---:B------:R-:W-:Y:S01]  /*a3f0*/  FMUL R11, R78.reuse, R26 ;  /* 0x0000001a4e0b7220 */ /* 0x040fe20000400000 */
[----:B------:R-:W-:Y:S02]  /*a400*/  HADD2.F32 R103, -RZ, R153.H1_H1 ;  /* 0x30000099ff677230 */ /* 0x000fe40000004100 */
[C---:B------:R-:W-:Y:S01]  /*a410*/  FFMA R6, R81.reuse, R99, R6 ;  /* 0x0000006351067223 */ /* 0x040fe20000000006 */
[C---:B------:R-:W-:Y:S01]  /*a420*/  FFMA R7, R81.reuse, R98, R7 ;  /* 0x0000006251077223 */ /* 0x040fe20000000007 */
[C---:B------:R-:W-:Y:S01]  /*a430*/  FFMA R10, R81.reuse, R101, R10 ;  /* 0x00000065510a7223 */ /* 0x040fe2000000000a */
[C---:B------:R-:W-:Y:S01]  /*a440*/  FFMA R11, R81.reuse, R100, R11 ;  /* 0x00000064510b7223 */ /* 0x040fe2000000000b */
[----:B------:R-:W-:Y:S01]  /*a450*/  FMUL R26, R78, R33 ;  /* 0x000000214e1a7220 */ /* 0x000fe20000400000 */
[----:B------:R-:W-:Y:S01]  /*a460*/  F2FP.SATFINITE.E5M2.F32.PACK_AB_MERGE_C R3, R6, R3, RZ ;  /* 0x000000030603723e */ /* 0x000fe200048060ff */
[C---:B------:R-:W-:Y:S01]  /*a470*/  FMUL R33, R78.reuse, R40 ;  /* 0x000000284e217220 */ /* 0x040fe20000400000 */
        /* <DEDUP_REMOVED lines=8> */
[C---:B------:R-:W-:Y:S01]  /*a500*/  FMUL R30, R78.reuse, R37 ;  /* 0x000000254e1e7220 */ /* 0x040fe20000400000 */
[C---:B------:R-:W-:Y:S01]  /*a510*/  FMUL R37, R78.reuse, R44 ;  /* 0x0000002c4e257220 */ /* 0x040fe20000400000 */
[C---:B------:R-:W-:Y:S01]  /*a520*/  FMUL R24, R78.reuse, R31 ;  /* 0x0000001f4e187220 */ /* 0x040fe20000400000 */
[----:B------:R-:W-:Y:S01]  /*a530*/  F2FP.F16.E5M2.UNPACK_B R158, R158.H1 ;  /* 0x0000009eff9e723e */ /* 0x000fe200030004ff */
[--C-:B------:R-:W-:Y:S02]  /*a540*/  HADD2.F32 R108, -RZ, R155.reuse.H0_H0 ;  /* 0x2000009bff6c7230 */ /* 0x100fe40000004100 */
[----:B------:R-:W-:Y:S01]  /*a550*/  FMUL R27, R78, R34 ;  /* 0x000000224e1b7220 */ /* 0x000fe20000400000 */
[----:B------:R-:W-:Y:S02]  /*a560*/  HADD2.F32 R111, -RZ, R155.H1_H1 ;  /* 0x3000009bff6f7230 */ /* 0x000fe40000004100 */
[C---:B------:R-:W-:Y:S01]  /*a570*/  FFMA R24, R81.reuse, R107, R24 ;  /* 0x0000006b51187223 */ /* 0x040fe20000000018 */
[----:B------:R-:W-:Y:S01]  /*a580*/  F2FP.F16.E5M2.UNPACK_B R159, R159.H1 ;  /* 0x0000009fff9f723e */ /* 0x000fe200030004ff */
[C---:B------:R-:W-:Y:S01]  /*a590*/  FFMA R25, R81.reuse, R106, R25 ;  /* 0x0000006a51197223 */ /* 0x040fe20000000019 */
[C---:B------:R-:W-:Y:S01]  /*a5a0*/  FFMA R26, R81.reuse, R109, R26 ;  /* 0x0000006d511a7223 */ /* 0x040fe2000000001a */
[----:B------:R-:W-:Y:S01]  /*a5b0*/  F2FP.F16.E5M2.UNPACK_B R160, R160.H1 ;  /* 0x000000a0ffa0723e */ /* 0x000fe200030004ff */
[C---:B------:R-:W-:Y:S01]  /*a5c0*/  FFMA R27, R81.reuse, R108, R27 ;  /* 0x0000006c511b7223 */ /* 0x040fe2000000001b */
[----:B------:R-:W-:Y:S01]  /*a5d0*/  F2FP.SATFINITE.E5M2.F32.PACK_AB_MERGE_C R6, R24, R23, RZ ;  /* 0x000000171806723e */ /* 0x000fe200048060ff */
[C---:B------:R-:W-:Y:S01]  /*a5e0*/  FMUL R34, R78.reuse, R41 ;  /* 0x000000294e227220 */ /* 0x040fe20000400000 */
[C---:B------:R-:W-:Y:S01]  /*a5f0*/  FMUL R41, R78.reuse, R48 ;  /* 0x000000304e297220 */ /* 0x040fe20000400000 */
[----:B------:R-:W-:Y:S01]  /*a600*/  FMUL R28, R78, R35 ;  /* 0x000000234e1c7220 */ /* 0x000fe20000400000 */
[----:B------:R-:W-:Y:S01]  /*a610*/  F2FP.F16.E5M2.UNPACK_B R161, R161.H1 ;  /* 0x000000a1ffa1723e */ /* 0x000fe200030004ff */
[--C-:B------:R-:W-:Y:S01]  /*a620*/  HADD2.F32 R112, -RZ, R156.reuse.H0_H0 ;  /* 0x2000009cff707230 */ /* 0x100fe20000004100 */
[----:B------:R-:W-:Y:S01]  /*a630*/  F2FP.SATFINITE.E5M2.F32.PACK_AB_MERGE_C R6, R22, R21, R6 ;  /* 0x000000151606723e */ /* 0x000fe20004806006 */
[C---:B------:R-:W-:Y:S01]  /*a640*/  FFMA R28, R81.reuse, R111, R28 ;  /* 0x0000006f511c7223 */ /* 0x040fe2000000001c */
[C---:B------:R-:W-:Y:S01]  /*a650*/  FFMA R29, R81.reuse, R110, R29 ;  /* 0x0000006e511d7223 */ /* 0x040fe2000000001d */
[C---:B------:R-:W-:Y:S01]  /*a660*/  FFMA R30, R81.reuse, R113, R30 ;  /* 0x00000071511e7223 */ /* 0x040fe2000000001e */
[----:B------:R-:W-:Y:S02]  /*a670*/  HADD2.F32 R115, -RZ, R156.H1_H1 ;  /* 0x3000009cff737230 */ /* 0x000fe40000004100 */
[C---:B------:R-:W-:Y:S01]  /*a680*/  FMUL R31, R78.reuse, R38 ;  /* 0x000000264e1f7220 */ /* 0x040fe20000400000 */
[----:B------:R-:W-:Y:S01]  /*a690*/  F2FP.F16.E5M2.UNPACK_B R162, R162.H1 ;  /* 0x000000a2ffa2723e */ /* 0x000fe200030004ff */
[C---:B------:R-:W-:Y:S01]  /*a6a0*/  FMUL R38, R78.reuse, R45 ;  /* 0x0000002d4e267220 */ /* 0x040fe20000400000 */
[C---:B------:R-:W-:Y:S01]  /*a6b0*/  FMUL R45, R78.reuse, R52 ;  /* 0x000000344e2d7220 */ /* 0x040fe20000400000 */
[----:B------:R-:W-:Y:S01]  /*a6c0*/  F2FP.F16.E5M2.UNPACK_B R163, R163.H1 ;  /* 0x000000a3ffa3723e */ /* 0x000fe200030004ff */
[----:B------:R-:W-:Y:S01]  /*a6d0*/  FFMA R31, R81, R112, R31 ;  /* 0x00000070511f7223 */ /* 0x000fe2000000001f */
[----:B------:R-:W-:Y:S01]  /*a6e0*/  FMUL R52, R78, R59 ;  /* 0x0000003b4e347220 */ /* 0x000fe20000400000 */
[----:B------:R-:W-:Y:S01]  /*a6f0*/  IADD3 R76, PT, PT, R76, 0x1, RZ ;  /* 0x000000014c4c7810 */ /* 0x000fe20007ffe0ff */
[C---:B------:R-:W-:Y:S01]  /*a700*/  FMUL R59, R78.reuse, R66 ;  /* 0x000000424e3b7220 */ /* 0x040fe20000400000 */
[----:B------:R-:W-:Y:S01]  /*a710*/  F2FP.SATFINITE.E5M2.F32.PACK_AB_MERGE_C R66, R13, R12, R14 ;  /* 0x0000000c0d42723e */ /* 0x000fe2000480600e */
[C---:B------:R-:W-:Y:S01]  /*a720*/  FMUL R32, R78.reuse, R39 ;  /* 0x000000274e207220 */ /* 0x040fe20000400000 */
[--C-:B------:R-:W-:Y:S02]  /*a730*/  HADD2.F32 R116, -RZ, R157.reuse.H0_H0 ;  /* 0x2000009dff747230 */ /* 0x100fe40000004100 */
[C---:B------:R-:W-:Y:S01]  /*a740*/  FMUL R35, R78.reuse, R42 ;  /* 0x0000002a4e237220 */ /* 0x040fe20000400000 */
[----:B------:R-:W-:Y:S02]  /*a750*/  HADD2.F32 R119, -RZ, R157.H1_H1 ;  /* 0x3000009dff777230 */ /* 0x000fe40000004100 */
[C---:B------:R-:W-:Y:S01]  /*a760*/  FFMA R32, R81.reuse, R115, R32 ;  /* 0x0000007351207223 */ /* 0x040fe20000000020 */
[----:B------:R-:W-:Y:S01]  /*a770*/  FMUL R36, R78, R43 ;  /* 0x0000002b4e247220 */ /* 0x000fe20000400000 */
[C---:B------:R-:W-:Y:S01]  /*a780*/  FFMA R33, R81.reuse, R114, R33 ;  /* 0x0000007251217223 */ /* 0x040fe20000000021 */
[C---:B------:R-:W-:Y:S01]  /*a790*/  FFMA R34, R81.reuse, R117, R34 ;  /* 0x0000007551227223 */ /* 0x040fe20000000022 */
[--C-:B------:R-:W-:Y:S01]  /*a7a0*/  HADD2.F32 R120, -RZ, R158.reuse.H0_H0 ;  /* 0x2000009eff787230 */ /* 0x100fe20000004100 */
[----:B------:R-:W-:Y:S01]  /*a7b0*/  F2FP.SATFINITE.E5M2.F32.PACK_AB_MERGE_C R32, R32, R31, RZ ;  /* 0x0000001f2020723e */ /* 0x000fe200048060ff */
[C---:B------:R-:W-:Y:S01]  /*a7c0*/  FFMA R35, R81.reuse, R116, R35 ;  /* 0x0000007451237223 */ /* 0x040fe20000000023 */
[----:B------:R-:W-:Y:S02]  /*a7d0*/  HADD2.F32 R123, -RZ, R158.H1_H1 ;  /* 0x3000009eff7b7230 */ /* 0x000fe40000004100 */
[----:B------:R-:W-:Y:S01]  /*a7e0*/  FMUL R39, R78, R46 ;  /* 0x0000002e4e277220 */ /* 0x000fe20000400000 */
[----:B------:R-:W-:Y:S01]  /*a7f0*/  F2FP.SATFINITE.E5M2.F32.PACK_AB_MERGE_C R32, R30, R29, R32 ;  /* 0x0000001d1e20723e */ /* 0x000fe20004806020 */
[C---:B------:R-:W-:Y:S01]  /*a800*/  FFMA R36, R81.reuse, R119, R36 ;  /* 0x0000007751247223 */ /* 0x040fe20000000024 */
[C---:B------:R-:W-:Y:S01]  /*a810*/  FMUL R40, R78.reuse, R47 ;  /* 0x0000002f4e287220 */ /* 0x040fe20000400000 */
[C---:B------:R-:W-:Y:S01]  /*a820*/  FFMA R37, R81.reuse, R118, R37 ;  /* 0x0000007651257223 */ /* 0x040fe20000000025 */
[C---:B------:R-:W-:Y:S01]  /*a830*/  FFMA R38, R81.reuse, R121, R38 ;  /* 0x0000007951267223 */ /* 0x040fe20000000026 */
[C---:B------:R-:W-:Y:S01]  /*a840*/  FMUL R42, R78.reuse, R49 ;  /* 0x000000314e2a7220 */ /* 0x040fe20000400000 */
        /* <DEDUP_REMOVED lines=8> */
[C---:B------:R-:W-:Y:S01]  /*a8d0*/  FMUL R57, R78.reuse, R64 ;  /* 0x000000404e397220 */ /* 0x040fe20000400000 */
[----:B------:R-:W-:Y:S01]  /*a8e0*/  FFMA R42, R81, R125, R42 ;  /* 0x0000007d512a7223 */ /* 0x000fe2000000002a */
[C---:B------:R-:W-:Y:S01]  /*a8f0*/  FMUL R46, R78.reuse, R53 ;  /* 0x000000354e2e7220 */ /* 0x040fe20000400000 */
[--C-:B------:R-:W-:Y:S01]  /*a900*/  HADD2.F32 R128, -RZ, R160.reuse.H0_H0 ;  /* 0x200000a0ff807230 */ /* 0x100fe20000004100 */
[----:B------:R-:W-:Y:S01]  /*a910*/  F2FP.SATFINITE.E5M2.F32.PACK_AB_MERGE_C R64, R5, R4, R86 ;  /* 0x000000040540723e */ /* 0x000fe20004806056 */
[C---:B------:R-:W-:Y:S01]  /*a920*/  FMUL R51, R78.reuse, R58 ;  /* 0x0000003a4e337220 */ /* 0x040fe20000400000 */
[C---:B------:R-:W-:Y:S01]  /*a930*/  FMUL R53, R78.reuse, R60 ;  /* 0x0000003c4e357220 */ /* 0x040fe20000400000 */
[C---:B------:R-:W-:Y:S01]  /*a940*/  FFMA R43, R81.reuse, R124, R43 ;  /* 0x0000007c512b7223 */ /* 0x040fe2000000002b */
[----:B------:R-:W-:Y:S02]  /*a950*/  HADD2.F32 R131, -RZ, R160.H1_H1 ;  /* 0x300000a0ff837230 */ /* 0x000fe40000004100 */
[C---:B------:R-:W-:Y:S01]  /*a960*/  FMUL R47, R78.reuse, R54 ;  /* 0x000000364e2f7220 */ /* 0x040fe20000400000 */
[C---:B------:R-:W-:Y:S01]  /*a970*/  FMUL R58, R78.reuse, R65 ;  /* 0x000000414e3a7220 */ /* 0x040fe20000400000 */
[----:B------:R-:W-:Y:S01]  /*a980*/  FMUL R60, R78, R67 ;  /* 0x000000434e3c7220 */ /* 0x000fe20000400000 */
[----:B------:R-:W-:Y:S01]  /*a990*/  F2FP.SATFINITE.E5M2.F32.PACK_AB_MERGE_C R5, R20, R11, RZ ;  /* 0x0000000b1405723e */ /* 0x000fe200048060ff */
[----:B------:R-:W-:Y:S01]  /*a9a0*/  FFMA R44, R81, R127, R44 ;  /* 0x0000007f512c7223 */ /* 0x000fe2000000002c */
[C---:B------:R-:W-:Y:S01]  /*a9b0*/  FMUL R48, R78.reuse, R55 ;  /* 0x000000374e307220 */ /* 0x040fe20000400000 */
[----:B------:R-:W-:Y:S01]  /*a9c0*/  F2FP.SATFINITE.E5M2.F32.PACK_AB_MERGE_C R65, R9, R8, R138 ;  /* 0x000000080941723e */ /* 0x000fe2000480608a */
[----:B------:R-:W-:Y:S01]  /*a9d0*/  FFMA R45, R81, R126, R45 ;  /* 0x0000007e512d7223 */ /* 0x000fe2000000002d */
[----:B------:R-:W-:Y:S01]  /*a9e0*/  F2FP.SATFINITE.E5M2.F32.PACK_AB_MERGE_C R67, R17, R16, R18 ;  /* 0x000000101143723e */ /* 0x000fe20004806012 */
[----:B------:R-:W-:Y:S01]  /*a9f0*/  FMUL R49, R78, R56 ;  /* 0x000000384e317220 */ /* 0x000fe20000400000 */
[C---:B------:R-:W-:Y:S01]  /*aa00*/  FFMA R46, R81.reuse, R129, R46 ;  /* 0x00000081512e7223 */ /* 0x040fe2000000002e */
[--C-:B------:R-:W-:Y:S02]  /*aa10*/  HADD2.F32 R132, -RZ, R161.reuse.H0_H0 ;  /* 0x200000a1ff847230 */ /* 0x100fe40000004100 */
[C---:B------:R-:W-:Y:S01]  /*aa20*/  FFMA R47, R81.reuse, R128, R47 ;  /* 0x00000080512f7223 */ /* 0x040fe2000000002f */
[----:B------:R1:W-:Y:S01]  /*aa30*/  STS.128 [R172+UR49+0xa200], R64 ;  /* 0x00a20040ac007988 */ /* 0x0003e20008000c31 */
[----:B------:R-:W-:Y:S01]  /*aa40*/  HADD2.F32 R135, -RZ, R161.H1_H1 ;  /* 0x300000a1ff877230 */ /* 0x000fe20000004100 */
[----:B------:R-:W-:Y:S01]  /*aa50*/  F2FP.SATFINITE.E5M2.F32.PACK_AB_MERGE_C R5, R10, R7, R5 ;  /* 0x000000070a05723e */ /* 0x000fe20004806005 */
[C---:B------:R-:W-:Y:S01]  /*aa60*/  FFMA R48, R81.reuse, R131, R48 ;  /* 0x0000008351307223 */ /* 0x040fe20000000030 */
[----:B------:R-:W-:Y:S01]  /*aa70*/  F2FP.SATFINITE.E5M2.F32.PACK_AB_MERGE_C R7, R28, R27, RZ ;  /* 0x0000001b1c07723e */ /* 0x000fe200048060ff */
        /* <DEDUP_REMOVED lines=8> */
[----:B------:R-:W-:Y:S01]  /*ab00*/  FMUL R56, R78, R63 ;  /* 0x0000003f4e387220 */ /* 0x000fe20000400000 */
[----:B------:R-:W-:Y:S01]  /*ab10*/  F2FP.SATFINITE.E5M2.F32.PACK_AB_MERGE_C R4, R2, R0, R3 ;  /* 0x000000000204723e */ /* 0x000fe20004806003 */
[C---:B------:R-:W-:Y:S01]  /*ab20*/  FFMA R53, R81.reuse, R134, R53 ;  /* 0x0000008651357223 */ /* 0x040fe20000000035 */
[----:B------:R-:W-:Y:S01]  /*ab30*/  F2FP.SATFINITE.E5M2.F32.PACK_AB_MERGE_C R7, R26, R25, R7 ;  /* 0x000000191a07723e */ /* 0x000fe20004806007 */
[C---:B------:R-:W-:Y:S01]  /*ab40*/  FFMA R54, R81.reuse, R137, R54 ;  /* 0x0000008951367223 */ /* 0x040fe20000000036 */
[--C-:B------:R-:W-:Y:S02]  /*ab50*/  HADD2.F32 R84, -RZ, R163.reuse.H0_H0 ;  /* 0x200000a3ff547230 */ /* 0x100fe40000004100 */
[C---:B------:R-:W-:Y:S01]  /*ab60*/  FFMA R55, R81.reuse, R136, R55 ;  /* 0x0000008851377223 */ /* 0x040fe20000000037 */
[----:B------:R-:W-:Y:S01]  /*ab70*/  HADD2.F32 R85, -RZ, R163.H1_H1 ;  /* 0x300000a3ff557230 */ /* 0x000fe20000004100 */
[----:B------:R1:W-:Y:S01]  /*ab80*/  STS.128 [R192+0xa010], R4 ;  /* 0x00a01004c0007388 */ /* 0x0003e20000000c00 */
[----:B------:R-:W-:Y:S01]  /*ab90*/  F2FP.SATFINITE.E5M2.F32.PACK_AB_MERGE_C R35, R36, R35, RZ ;  /* 0x000000232423723e */ /* 0x000fe200048060ff */
[C---:B------:R-:W-:Y:S01]  /*aba0*/  FFMA R56, R81.reuse, R139, R56 ;  /* 0x0000008b51387223 */ /* 0x040fe20000000038 */
[----:B------:R-:W-:Y:S01]  /*abb0*/  F2FP.SATFINITE.E5M2.F32.PACK_AB_MERGE_C R39, R40, R39, RZ ;  /* 0x000000272827723e */ /* 0x000fe200048060ff */
[C---:B------:R-:W-:Y:S01]  /*abc0*/  FFMA R57, R81.reuse, R82, R57 ;  /* 0x0000005251397223 */ /* 0x040fe20000000039 */
[----:B------:R-:W-:Y:S01]  /*abd0*/  F2FP.SATFINITE.E5M2.F32.PACK_AB_MERGE_C R43, R44, R43, RZ ;  /* 0x0000002b2c2b723e */ /* 0x000fe200048060ff */
[C---:B------:R-:W-:Y:S01]  /*abe0*/  FFMA R58, R81.reuse, R83, R58 ;  /* 0x00000053513a7223 */ /* 0x040fe2000000003a */
[C---:B------:R-:W-:Y:S01]  /*abf0*/  FFMA R59, R81.reuse, R84, R59 ;  /* 0x00000054513b7223 */ /* 0x040fe2000000003b */
[----:B------:R-:W-:Y:S01]  /*ac00*/  F2FP.SATFINITE.E5M2.F32.PACK_AB_MERGE_C R33, R34, R33, R35 ;  /* 0x000000212221723e */ /* 0x000fe20004806023 */
        /* <DEDUP_REMOVED lines=11> */
[----:B------:R-:W-:Y:S05]  /*acc0*/  F2FP.SATFINITE.E5M2.F32.PACK_AB_MERGE_C R51, R58, R57, R59 ;  /* 0x000000393a33723e */ /* 0x000fea000480603b */
        /* <DEDUP_REMOVED lines=18> */
.L_x_124:
[----:B------:R-:W-:Y:S05]  /*adf0*/  BSYNC.RECONVERGENT B0 ;  /* 0x0000000000007941 */ /* 0x000fea0003800200 */
.L_x_123:
[----:B------:R-:W-:Y:S01]  /*ae00*/  BAR.SYNC.DEFER_BLOCKING 0x1, 0x80 ;  /* 0x0042000000007b1d */ /* 0x000fe20000010000 */
[----:B------:R-:W-:Y:S01]  /*ae10*/  ISETP.NE.AND P2, PT, R190, RZ, PT ;  /* 0x000000ffbe00720c */ /* 0x000fe20003f45270 */
[----:B------:R-:W-:Y:S01]  /*ae20*/  IMAD.IADD R20, R75, 0x1, R147 ;  /* 0x000000014b147824 */ /* 0x000fe200078e0293 */
[----:B------:R-:W-:Y:S01]  /*ae30*/  ISETP.NE.AND P0, PT, R191, 0x2, PT ;  /* 0x00000002bf00780c */ /* 0x000fe20003f05270 */
[----:B------:R-:W-:Y:S01]  /*ae40*/  IMAD.IADD R21, R77, 0x1, R170 ;  /* 0x000000014d157824 */ /* 0x000fe200078e02aa */
[----:B------:R-:W-:Y:S02]  /*ae50*/  ISETP.NE.AND P1, PT, R76, 0x2, PT ;  /* 0x000000024c00780c */ /* 0x000fe40003f25270 */
[----:B------:R-:W-:Y:S02]  /*ae60*/  SEL R3, RZ, 0x1, P0 ;  /* 0x00000001ff037807 */ /* 0x000fe40000000000 */
[----:B------:R-:W-:Y:S02]  /*ae70*/  SEL R0, RZ, 0x1, P1 ;  /* 0x00000001ff007807 */ /* 0x000fe40000800000 */
[----:B------:R-:W-:Y:S02]  /*ae80*/  LOP3.LUT R182, R182, R3, RZ, 0x3c, !PT ;  /* 0x00000003b6b67212 */ /* 0x000fe400078e3cff */
[----:B------:R-:W-:Y:S02]  /*ae90*/  LOP3.LUT R183, R183, R0, RZ, 0x3c, !PT ;  /* 0x00000000b7b77212 */ /* 0x000fe400078e3cff */
[----:B------:R-:W-:Y:S02]  /*aea0*/  @P2 R2UR UR36, R179 ;  /* 0x00000000b32422ca */ /* 0x000fe400000e0000 */
[----:B------:R-:W-:Y:S02]  /*aeb0*/  SEL R191, R191, RZ, P0 ;  /* 0x000000ffbfbf7207 */ /* 0x000fe40000000000 */
[----:B------:R-:W-:Y:S01]  /*aec0*/  SEL R76, R76, RZ, P1 ;  /* 0x000000ff4c4c7207 */ /* 0x000fe20000800000 */
[----:B------:R-:W-:Y:S10]  /*aed0*/  @P2 BRA `(.L_x_125) ;  /* 0xffffff9800d82947 */ /* 0x000ff4000383ffff */
[----:B------:R-:W-:Y:S05]  /*aee0*/  EXIT ;  /* 0x000000000000794d */ /* 0x000fea0003800000 */
.L_x_19:
[----:B--2---:R2:W1:Y:S02]  /*aef0*/  SYNCS.PHASECHK.TRANS64.TRYWAIT P0, [R3+URZ+0xe0], R2 ;  /* 0x0000e002030075a7 */ /* 0x00446400080011ff */
[----:B-1----:R-:W-:Y:S05]  /*af00*/  @!P0 NANOSLEEP.SYNCS 0x989680 ;  /* 0x009896800000895d */ /* 0x002fea0003900000 */
[----:B------:R-:W1:Y:S02]  /*af10*/  @!P0 SYNCS.PHASECHK.TRANS64 P0, [R3+URZ+0xe0], R2 ;  /* 0x0000e002030085a7 */ /* 0x000e6400080010ff */
[----:B-1----:R-:W-:Y:S05]  /*af20*/  @!P0 BRA `(.L_x_19) ;  /* 0xfffffffc00f08947 */ /* 0x002fea000383ffff */
[----:B------:R-:W-:Y:S05]  /*af30*/  BRA `(.L_x_126) ;  /* 0xffffff6400987947 */ /* 0x000fea000383ffff */
.L_x_22:
[----:B-1----:R-:W-:-:S07]  /*af40*/  MOV R2, UR33 ;  /* 0x0000002100027c02 */ /* 0x002fce0008000f00 */
.L_x_127:
[----:B-1----:R1:W2:Y:S02]  /*af50*/  SYNCS.PHASECHK.TRANS64.TRYWAIT P0, [R2+URZ+0x20], R5 ;  /* 0x00002005020075a7 */ /* 0x0022a400080011ff */
[----:B--2---:R-:W-:Y:S05]  /*af60*/  @!P0 NANOSLEEP.SYNCS 0x989680 ;  /* 0x009896800000895d */ /* 0x004fea0003900000 */
[----:B------:R-:W2:Y:S02]  /*af70*/  @!P0 SYNCS.PHASECHK.TRANS64 P0, [R2+URZ+0x20], R5 ;  /* 0x00002005020085a7 */ /* 0x000ea400080010ff */
[----:B--2---:R-:W-:Y:S05]  /*af80*/  @!P0 BRA `(.L_x_127) ;  /* 0xfffffffc00f08947 */ /* 0x004fea000383ffff */
[----:B------:R-:W-:Y:S05]  /*af90*/  BRA `(.L_x_21) ;  /* 0xffffff6400e87947 */ /* 0x000fea000383ffff */
.L_x_28:
[----:B-1----:R-:W-:-:S07]  /*afa0*/  MOV R2, UR17 ;  /* 0x0000001100027c02 */ /* 0x002fce0008000f00 */
.L_x_128:
[----:B-1----:R1:W2:Y:S02]  /*afb0*/  SYNCS.PHASECHK.TRANS64.TRYWAIT P0, [R2+URZ+0x20], R5 ;  /* 0x00002005020075a7 */ /* 0x0022a400080011ff */
[----:B--2---:R-:W-:Y:S05]  /*afc0*/  @!P0 NANOSLEEP.SYNCS 0x989680 ;  /* 0x009896800000895d */ /* 0x004fea0003900000 */
[----:B------:R-:W2:Y:S02]  /*afd0*/  @!P0 SYNCS.PHASECHK.TRANS64 P0, [R2+URZ+0x20], R5 ;  /* 0x00002005020085a7 */ /* 0x000ea400080010ff */
[----:B--2---:R-:W-:Y:S05]  /*afe0*/  @!P0 BRA `(.L_x_128) ;  /* 0xfffffffc00f08947 */ /* 0x004fea000383ffff */
[----:B------:R-:W-:Y:S05]  /*aff0*/  BRA `(.L_x_27) ;  /* 0xffffff6800907947 */ /* 0x000fea000383ffff */
.L_x_32:
[----:B-1----:R1:W2:Y:S02]  /*b000*/  SYNCS.PHASECHK.TRANS64.TRYWAIT P0, [R2+URZ+0x90], R3 ;  /* 0x00009003020075a7 */ /* 0x0022a400080011ff */
[----:B--2---:R-:W-:Y:S05]  /*b010*/  @!P0 NANOSLEEP.SYNCS 0x989680 ;  /* 0x009896800000895d */ /* 0x004fea0003900000 */
[----:B------:R-:W2:Y:S02]  /*b020*/  @!P0 SYNCS.PHASECHK.TRANS64 P0, [R2+URZ+0x90], R3 ;  /* 0x00009003020085a7 */ /* 0x000ea400080010ff */
[----:B--2---:R-:W-:Y:S05]  /*b030*/  @!P0 BRA `(.L_x_32) ;  /* 0xfffffffc00f08947 */ /* 0x004fea000383ffff */
[----:B------:R-:W-:Y:S05]  /*b040*/  BRA `(.L_x_129) ;  /* 0xffffff6c00207947 */ /* 0x000fea000383ffff */
.L_x_36:
[----:B----4-:R-:W-:-:S07]  /*b050*/  MOV R0, UR5 ;  /* 0x0000000500007c02 */ /* 0x010fce0008000f00 */
.L_x_130:
[----:B-1----:R1:W2:Y:S02]  /*b060*/  SYNCS.PHASECHK.TRANS64.TRYWAIT P0, [R0+URZ], R3 ;  /* 0x00000003000075a7 */ /* 0x0022a400080011ff */
[----:B--2---:R-:W-:Y:S05]  /*b070*/  @!P0 NANOSLEEP.SYNCS 0x989680 ;  /* 0x009896800000895d */ /* 0x004fea0003900000 */
[----:B------:R-:W2:Y:S02]  /*b080*/  @!P0 SYNCS.PHASECHK.TRANS64 P0, [R0+URZ], R3 ;  /* 0x00000003000085a7 */ /* 0x000ea400080010ff */
[----:B--2---:R-:W-:Y:S05]  /*b090*/  @!P0 BRA `(.L_x_130) ;  /* 0xfffffffc00f08947 */ /* 0x004fea000383ffff */
[----:B------:R-:W-:Y:S05]  /*b0a0*/  BRA `(.L_x_131) ;  /* 0xffffff7000907947 */ /* 0x000fea000383ffff */
.L_x_37:
[----:B----4-:R-:W-:-:S07]  /*b0b0*/  MOV R0, UR5 ;  /* 0x0000000500007c02 */ /* 0x010fce0008000f00 */
.L_x_132:
[----:B-1----:R1:W2:Y:S02]  /*b0c0*/  SYNCS.PHASECHK.TRANS64.TRYWAIT P0, [R0+URZ], R3 ;  /* 0x00000003000075a7 */ /* 0x0022a400080011ff */
[----:B--2---:R-:W-:Y:S05]  /*b0d0*/  @!P0 NANOSLEEP.SYNCS 0x989680 ;  /* 0x009896800000895d */ /* 0x004fea0003900000 */
[----:B------:R-:W2:Y:S02]  /*b0e0*/  @!P0 SYNCS.PHASECHK.TRANS64 P0, [R0+URZ], R3 ;  /* 0x00000003000085a7 */ /* 0x000ea400080010ff */
[----:B--2---:R-:W-:Y:S05]  /*b0f0*/  @!P0 BRA `(.L_x_132) ;  /* 0xfffffffc00f08947 */ /* 0x004fea000383ffff */
[----:B------:R-:W-:Y:S05]  /*b100*/  BRA `(.L_x_133) ;  /* 0xffffff70009c7947 */ /* 0x000fea000383ffff */
.L_x_38:
[----:B----4-:R-:W-:-:S07]  /*b110*/  MOV R0, UR5 ;  /* 0x0000000500007c02 */ /* 0x010fce0008000f00 */
.L_x_134:
[----:B-1----:R1:W2:Y:S02]  /*b120*/  SYNCS.PHASECHK.TRANS64.TRYWAIT P0, [R0+URZ], R3 ;  /* 0x00000003000075a7 */ /* 0x0022a400080011ff */
[----:B--2---:R-:W-:Y:S05]  /*b130*/  @!P0 NANOSLEEP.SYNCS 0x989680 ;  /* 0x009896800000895d */ /* 0x004fea0003900000 */
[----:B------:R-:W2:Y:S02]  /*b140*/  @!P0 SYNCS.PHASECHK.TRANS64 P0, [R0+URZ], R3 ;  /* 0x00000003000085a7 */ /* 0x000ea400080010ff */
[----:B--2---:R-:W-:Y:S05]  /*b150*/  @!P0 BRA `(.L_x_134) ;  /* 0xfffffffc00f08947 */ /* 0x004fea000383ffff */
[----:B------:R-:W-:Y:S05]  /*b160*/  BRA `(.L_x_135) ;  /* 0xffffff7000a87947 */ /* 0x000fea000383ffff */
.L_x_41:
[----:B-1----:R1:W2:Y:S02]  /*b170*/  SYNCS.PHASECHK.TRANS64.TRYWAIT P0, [R0+URZ+0xd0], R5 ;  /* 0x0000d005000075a7 */ /* 0x0022a400080011ff */
[----:B--2---:R-:W-:Y:S05]  /*b180*/  @!P0 NANOSLEEP.SYNCS 0x989680 ;  /* 0x009896800000895d */ /* 0x004fea0003900000 */
[----:B------:R-:W2:Y:S02]  /*b190*/  @!P0 SYNCS.PHASECHK.TRANS64 P0, [R0+URZ+0xd0], R5 ;  /* 0x0000d005000085a7 */ /* 0x000ea400080010ff */
[----:B--2---:R-:W-:Y:S05]  /*b1a0*/  @!P0 BRA `(.L_x_41) ;  /* 0xfffffffc00f08947 */ /* 0x004fea000383ffff */
[----:B------:R-:W-:Y:S05]  /*b1b0*/  BRA `(.L_x_136) ;  /* 0xffffff7400047947 */ /* 0x000fea000383ffff */
.L_x_42:
[----:B------:R-:W-:-:S07]  /*b1c0*/  MOV R0, UR5 ;  /* 0x0000000500007c02 */ /* 0x000fce0008000f00 */
.L_x_137:
[----:B-1----:R1:W2:Y:S02]  /*b1d0*/  SYNCS.PHASECHK.TRANS64.TRYWAIT P0, [R0+URZ+0xa0], R5 ;  /* 0x0000a005000075a7 */ /* 0x0022a400080011ff */
[----:B--2---:R-:W-:Y:S05]  /*b1e0*/  @!P0 NANOSLEEP.SYNCS 0x989680 ;  /* 0x009896800000895d */ /* 0x004fea0003900000 */
[----:B------:R-:W2:Y:S02]  /*b1f0*/  @!P0 SYNCS.PHASECHK.TRANS64 P0, [R0+URZ+0xa0], R5 ;  /* 0x0000a005000085a7 */ /* 0x000ea400080010ff */
[----:B--2---:R-:W-:Y:S05]  /*b200*/  @!P0 BRA `(.L_x_137) ;  /* 0xfffffffc00f08947 */ /* 0x004fea000383ffff */
[----:B------:R-:W-:Y:S05]  /*b210*/  BRA `(.L_x_138) ;  /* 0xffffff7400147947 */ /* 0x000fea000383ffff */
.L_x_43:
[----:B-1----:R1:W2:Y:S02]  /*b220*/  SYNCS.PHASECHK.TRANS64.TRYWAIT P1, [R0+URZ+0x90], R5 ;  /* 0x00009005000075a7 */ /* 0x0022a400080211ff */
[----:B--2---:R-:W-:Y:S05]  /*b230*/  @!P1 NANOSLEEP.SYNCS 0x989680 ;  /* 0x009896800000995d */ /* 0x004fea0003900000 */
[----:B------:R-:W2:Y:S02]  /*b240*/  @!P1 SYNCS.PHASECHK.TRANS64 P1, [R0+URZ+0x90], R5 ;  /* 0x00009005000095a7 */ /* 0x000ea400080210ff */
[----:B--2---:R-:W-:Y:S05]  /*b250*/  @!P1 BRA `(.L_x_43) ;  /* 0xfffffffc00f09947 */ /* 0x004fea000383ffff */
[----:B------:R-:W-:Y:S05]  /*b260*/  BRA `(.L_x_139) ;  /* 0xffffff7400447947 */ /* 0x000fea000383ffff */
.L_x_46:
[----:B------:R-:W-:-:S07]  /*b270*/  MOV R0, UR5 ;  /* 0x0000000500007c02 */ /* 0x000fce0008000f00 */
.L_x_140:
[----:B-1----:R1:W2:Y:S02]  /*b280*/  SYNCS.PHASECHK.TRANS64.TRYWAIT P0, [R0+URZ+0xa0], R3 ;  /* 0x0000a003000075a7 */ /* 0x0022a400080011ff */
[----:B--2---:R-:W-:Y:S05]  /*b290*/  @!P0 NANOSLEEP.SYNCS 0x989680 ;  /* 0x009896800000895d */ /* 0x004fea0003900000 */
[----:B------:R-:W2:Y:S02]  /*b2a0*/  @!P0 SYNCS.PHASECHK.TRANS64 P0, [R0+URZ+0xa0], R3 ;  /* 0x0000a003000085a7 */ /* 0x000ea400080010ff */
[----:B--2---:R-:W-:Y:S05]  /*b2b0*/  @!P0 BRA `(.L_x_140) ;  /* 0xfffffffc00f08947 */ /* 0x004fea000383ffff */
[----:B------:R-:W-:Y:S05]  /*b2c0*/  BRA `(.L_x_45) ;  /* 0xffffff7400987947 */ /* 0x000fea000383ffff */
.L_x_53:
[----:B-1----:R1:W2:Y:S02]  /*b2d0*/  SYNCS.PHASECHK.TRANS64.TRYWAIT P1, [R0+URZ+0x90], R5 ;  /* 0x00009005000075a7 */ /* 0x0022a400080211ff */
[----:B--2---:R-:W-:Y:S05]  /*b2e0*/  @!P1 NANOSLEEP.SYNCS 0x989680 ;  /* 0x009896800000995d */ /* 0x004fea0003900000 */
[----:B------:R-:W2:Y:S02]  /*b2f0*/  @!P1 SYNCS.PHASECHK.TRANS64 P1, [R0+URZ+0x90], R5 ;  /* 0x00009005000095a7 */ /* 0x000ea400080210ff */
[----:B--2---:R-:W-:Y:S05]  /*b300*/  @!P1 BRA `(.L_x_53) ;  /* 0xfffffffc00f09947 */ /* 0x004fea000383ffff */
[----:B------:R-:W-:Y:S05]  /*b310*/  BRA `(.L_x_141) ;  /* 0xffffff7800f87947 */ /* 0x000fea000383ffff */
.L_x_54:
[----:B------:R-:W-:-:S07]  /*b320*/  MOV R3, UR8 ;  /* 0x0000000800037c02 */ /* 0x000fce0008000f00 */
.L_x_142:
[----:B-1----:R1:W2:Y:S02]  /*b330*/  SYNCS.PHASECHK.TRANS64.TRYWAIT P0, [R3+URZ+0xc0], R0 ;  /* 0x0000c000030075a7 */ /* 0x0022a400080011ff */
[----:B--2---:R-:W-:Y:S05]  /*b340*/  @!P0 NANOSLEEP.SYNCS 0x989680 ;  /* 0x009896800000895d */ /* 0x004fea0003900000 */
[----:B------:R-:W2:Y:S02]  /*b350*/  @!P0 SYNCS.PHASECHK.TRANS64 P0, [R3+URZ+0xc0], R0 ;  /* 0x0000c000030085a7 */ /* 0x000ea400080010ff */
[----:B--2---:R-:W-:Y:S05]  /*b360*/  @!P0 BRA `(.L_x_142) ;  /* 0xfffffffc00f08947 */ /* 0x004fea000383ffff */
[----:B------:R-:W-:Y:S05]  /*b370*/  BRA `(.L_x_143) ;  /* 0xffffff7c00307947 */ /* 0x000fea000383ffff */
.L_x_57:
[----:B------:R-:W-:Y:S07]  /*b380*/  MOV R0, UR7 ;  /* 0x0000000700007c02 */ /* 0x000fee0008000f00 */
.L_x_144:
[----:B-1----:R1:W2:Y:S02]  /*b390*/  SYNCS.PHASECHK.TRANS64.TRYWAIT P0, [R0+URZ], R3 ;  /* 0x00000003000075a7 */ /* 0x0022a400080011ff */
[----:B--2---:R-:W-:Y:S05]  /*b3a0*/  @!P0 NANOSLEEP.SYNCS 0x989680 ;  /* 0x009896800000895d */ /* 0x004fea0003900000 */
[----:B------:R-:W2:Y:S02]  /*b3b0*/  @!P0 SYNCS.PHASECHK.TRANS64 P0, [R0+URZ], R3 ;  /* 0x00000003000085a7 */ /* 0x000ea400080010ff */
[----:B--2---:R-:W-:Y:S05]  /*b3c0*/  @!P0 BRA `(.L_x_144) ;  /* 0xfffffffc00f08947 */ /* 0x004fea000383ffff */
[----:B------:R-:W-:Y:S05]  /*b3d0*/  BRA `(.L_x_56) ;  /* 0xffffff7c004c7947 */ /* 0x000fea000383ffff */
.L_x_60:
[----:B------:R-:W-:-:S07]  /*b3e0*/  MOV R0, UR5 ;  /* 0x0000000500007c02 */ /* 0x000fce0008000f00 */
.L_x_145:
[----:B--2---:R2:W3:Y:S02]  /*b3f0*/  SYNCS.PHASECHK.TRANS64.TRYWAIT P0, [R0+URZ], R3 ;  /* 0x00000003000075a7 */ /* 0x0044e400080011ff */
[----:B---3--:R-:W-:Y:S05]  /*b400*/  @!P0 NANOSLEEP.SYNCS 0x989680 ;  /* 0x009896800000895d */ /* 0x008fea0003900000 */
[----:B------:R-:W3:Y:S02]  /*b410*/  @!P0 SYNCS.PHASECHK.TRANS64 P0, [R0+URZ], R3 ;  /* 0x00000003000085a7 */ /* 0x000ee400080010ff */
[----:B---3--:R-:W-:Y:S05]  /*b420*/  @!P0 BRA `(.L_x_145) ;  /* 0xfffffffc00f08947 */ /* 0x008fea000383ffff */
[----:B------:R-:W-:Y:S05]  /*b430*/  BRA `(.L_x_146) ;  /* 0xffffff8000007947 */ /* 0x000fea000383ffff */
.L_x_61:
[----:B------:R-:W-:-:S07]  /*b440*/  MOV R0, UR7 ;  /* 0x0000000700007c02 */ /* 0x000fce0008000f00 */
.L_x_147:
[----:B--2---:R2:W3:Y:S02]  /*b450*/  SYNCS.PHASECHK.TRANS64.TRYWAIT P0, [R0+URZ], R3 ;  /* 0x00000003000075a7 */ /* 0x0044e400080011ff */
[----:B---3--:R-:W-:Y:S05]  /*b460*/  @!P0 NANOSLEEP.SYNCS 0x989680 ;  /* 0x009896800000895d */ /* 0x008fea0003900000 */
[----:B------:R-:W3:Y:S02]  /*b470*/  @!P0 SYNCS.PHASECHK.TRANS64 P0, [R0+URZ], R3 ;  /* 0x00000003000085a7 */ /* 0x000ee400080010ff */
[----:B---3--:R-:W-:Y:S05]  /*b480*/  @!P0 BRA `(.L_x_147) ;  /* 0xfffffffc00f08947 */ /* 0x008fea000383ffff */
[----:B------:R-:W-:Y:S05]  /*b490*/  BRA `(.L_x_148) ;  /* 0xffffff80000c7947 */ /* 0x000fea000383ffff */
.L_x_66:
[----:B--2---:R2:W3:Y:S02]  /*b4a0*/  SYNCS.PHASECHK.TRANS64.TRYWAIT P0, [R0+URZ+0x90], R3 ;  /* 0x00009003000075a7 */ /* 0x0044e400080011ff */
[----:B---3--:R-:W-:Y:S05]  /*b4b0*/  @!P0 NANOSLEEP.SYNCS 0x989680 ;  /* 0x009896800000895d */ /* 0x008fea0003900000 */
[----:B------:R-:W3:Y:S02]  /*b4c0*/  @!P0 SYNCS.PHASECHK.TRANS64 P0, [R0+URZ+0x90], R3 ;  /* 0x00009003000085a7 */ /* 0x000ee400080010ff */
[----:B---3--:R-:W-:Y:S05]  /*b4d0*/  @!P0 BRA `(.L_x_66) ;  /* 0xfffffffc00f08947 */ /* 0x008fea000383ffff */
[----:B------:R-:W-:Y:S05]  /*b4e0*/  BRA `(.L_x_149) ;  /* 0xffffff8400187947 */ /* 0x000fea000383ffff */
.L_x_69:
[----:B------:R-:W-:Y:S07]  /*b4f0*/  MOV R0, UR7 ;  /* 0x0000000700007c02 */ /* 0x000fee0008000f00 */
.L_x_150:
[----:B--2---:R2:W3:Y:S02]  /*b500*/  SYNCS.PHASECHK.TRANS64.TRYWAIT P0, [R0+URZ+0x88], R3 ;  /* 0x00008803000075a7 */ /* 0x0044e400080011ff */
[----:B---3--:R-:W-:Y:S05]  /*b510*/  @!P0 NANOSLEEP.SYNCS 0x989680 ;  /* 0x009896800000895d */ /* 0x008fea0003900000 */
[----:B------:R-:W3:Y:S02]  /*b520*/  @!P0 SYNCS.PHASECHK.TRANS64 P0, [R0+URZ+0x88], R3 ;  /* 0x00008803000085a7 */ /* 0x000ee400080010ff */
[----:B---3--:R-:W-:Y:S05]  /*b530*/  @!P0 BRA `(.L_x_150) ;  /* 0xfffffffc00f08947 */ /* 0x008fea000383ffff */
[----:B------:R-:W-:Y:S05]  /*b540*/  BRA `(.L_x_68) ;  /* 0xffffff8400f87947 */ /* 0x000fea000383ffff */
.L_x_72:
[----:B------:R-:W-:Y:S07]  /*b550*/  MOV R3, UR7 ;  /* 0x0000000700037c02 */ /* 0x000fee0008000f00 */
.L_x_151:
[----:B-1----:R1:W2:Y:S02]  /*b560*/  SYNCS.PHASECHK.TRANS64.TRYWAIT P0, [R3+URZ+0x60], R12 ;  /* 0x0000600c030075a7 */ /* 0x0022a400080011ff */
[----:B--2---:R-:W-:Y:S05]  /*b570*/  @!P0 NANOSLEEP.SYNCS 0x989680 ;  /* 0x009896800000895d */ /* 0x004fea0003900000 */
[----:B------:R-:W2:Y:S02]  /*b580*/  @!P0 SYNCS.PHASECHK.TRANS64 P0, [R3+URZ+0x60], R12 ;  /* 0x0000600c030085a7 */ /* 0x000ea400080010ff */
[----:B--2---:R-:W-:Y:S05]  /*b590*/  @!P0 BRA `(.L_x_151) ;  /* 0xfffffffc00f08947 */ /* 0x004fea000383ffff */
[----:B------:R-:W-:Y:S05]  /*b5a0*/  BRA `(.L_x_152) ;  /* 0xffffff8800707947 */ /* 0x000fea000383ffff */
.L_x_73:
[----:B-1----:R-:W-:Y:S07]  /*b5b0*/  MOV R3, UR7 ;  /* 0x0000000700037c02 */ /* 0x002fee0008000f00 */
.L_x_153:
[----:B-1----:R1:W2:Y:S02]  /*b5c0*/  SYNCS.PHASECHK.TRANS64.TRYWAIT P0, [R3+URZ+0x68], R12 ;  /* 0x0000680c030075a7 */ /* 0x0022a400080011ff */
[----:B--2---:R-:W-:Y:S05]  /*b5d0*/  @!P0 NANOSLEEP.SYNCS 0x989680 ;  /* 0x009896800000895d */ /* 0x004fea0003900000 */
[----:B------:R-:W2:Y:S02]  /*b5e0*/  @!P0 SYNCS.PHASECHK.TRANS64 P0, [R3+URZ+0x68], R12 ;  /* 0x0000680c030085a7 */ /* 0x000ea400080010ff */
[----:B--2---:R-:W-:Y:S05]  /*b5f0*/  @!P0 BRA `(.L_x_153) ;  /* 0xfffffffc00f08947 */ /* 0x004fea000383ffff */
[----:B------:R-:W-:Y:S05]  /*b600*/  BRA `(.L_x_154) ;  /* 0xffffff8800ac7947 */ /* 0x000fea000383ffff */
.L_x_74:
[----:B-1----:R-:W-:Y:S07]  /*b610*/  MOV R3, UR7 ;  /* 0x0000000700037c02 */ /* 0x002fee0008000f00 */
.L_x_155:
[----:B-1----:R1:W2:Y:S02]  /*b620*/  SYNCS.PHASECHK.TRANS64.TRYWAIT P0, [R3+URZ+0x70], R12 ;  /* 0x0000700c030075a7 */ /* 0x0022a400080011ff */
[----:B--2---:R-:W-:Y:S05]  /*b630*/  @!P0 NANOSLEEP.SYNCS 0x989680 ;  /* 0x009896800000895d */ /* 0x004fea0003900000 */
[----:B------:R-:W2:Y:S02]  /*b640*/  @!P0 SYNCS.PHASECHK.TRANS64 P0, [R3+URZ+0x70], R12 ;  /* 0x0000700c030085a7 */ /* 0x000ea400080010ff */
[----:B--2---:R-:W-:Y:S05]  /*b650*/  @!P0 BRA `(.L_x_155) ;  /* 0xfffffffc00f08947 */ /* 0x004fea000383ffff */
[----:B------:R-:W-:Y:S05]  /*b660*/  BRA `(.L_x_156) ;  /* 0xffffff8800f47947 */ /* 0x000fea000383ffff */
.L_x_75:
[----:B------:R-:W-:Y:S07]  /*b670*/  MOV R3, UR7 ;  /* 0x0000000700037c02 */ /* 0x000fee0008000f00 */
.L_x_157:
[----:B-1----:R1:W2:Y:S02]  /*b680*/  SYNCS.PHASECHK.TRANS64.TRYWAIT P0, [R3+URZ+0x78], R12 ;  /* 0x0000780c030075a7 */ /* 0x0022a400080011ff */
[----:B--2---:R-:W-:Y:S05]  /*b690*/  @!P0 NANOSLEEP.SYNCS 0x989680 ;  /* 0x009896800000895d */ /* 0x004fea0003900000 */
[----:B------:R-:W2:Y:S02]  /*b6a0*/  @!P0 SYNCS.PHASECHK.TRANS64 P0, [R3+URZ+0x78], R12 ;  /* 0x0000780c030085a7 */ /* 0x000ea400080010ff */
[----:B--2---:R-:W-:Y:S05]  /*b6b0*/  @!P0 BRA `(.L_x_157) ;  /* 0xfffffffc00f08947 */ /* 0x004fea000383ffff */
[----:B------:R-:W-:Y:S05]  /*b6c0*/  BRA `(.L_x_158) ;  /* 0xffffff8c007c7947 */ /* 0x000fea000383ffff */
.L_x_77:
[----:B------:R-:W-:-:S07]  /*b6d0*/  MOV R0, UR7 ;  /* 0x0000000700007c02 */ /* 0x000fce0008000f00 */
.L_x_159:
[----:B-1----:R1:W3:Y:S02]  /*b6e0*/  SYNCS.PHASECHK.TRANS64.TRYWAIT P0, [R0+URZ+0x60], R3 ;  /* 0x00006003000075a7 */ /* 0x0022e400080011ff */
[----:B---3--:R-:W-:Y:S05]  /*b6f0*/  @!P0 NANOSLEEP.SYNCS 0x989680 ;  /* 0x009896800000895d */ /* 0x008fea0003900000 */
[----:B------:R-:W3:Y:S02]  /*b700*/  @!P0 SYNCS.PHASECHK.TRANS64 P0, [R0+URZ+0x60], R3 ;  /* 0x00006003000085a7 */ /* 0x000ee400080010ff */
[----:B---3--:R-:W-:Y:S05]  /*b710*/  @!P0 BRA `(.L_x_159) ;  /* 0xfffffffc00f08947 */ /* 0x008fea000383ffff */
[----:B------:R-:W-:Y:S05]  /*b720*/  BRA `(.L_x_160) ;  /* 0xffffff8c00ec7947 */ /* 0x000fea000383ffff */
.L_x_78:
[----:B-1----:R-:W-:-:S07]  /*b730*/  MOV R0, UR7 ;  /* 0x0000000700007c02 */ /* 0x002fce0008000f00 */
.L_x_161:
[----:B-1----:R1:W3:Y:S02]  /*b740*/  SYNCS.PHASECHK.TRANS64.TRYWAIT P0, [R0+URZ+0x68], R3 ;  /* 0x00006803000075a7 */ /* 0x0022e400080011ff */
[----:B---3--:R-:W-:Y:S05]  /*b750*/  @!P0 NANOSLEEP.SYNCS 0x989680 ;  /* 0x009896800000895d */ /* 0x008fea0003900000 */
[----:B------:R-:W3:Y:S02]  /*b760*/  @!P0 SYNCS.PHASECHK.TRANS64 P0, [R0+URZ+0x68], R3 ;  /* 0x00006803000085a7 */ /* 0x000ee400080010ff */
[----:B---3--:R-:W-:Y:S05]  /*b770*/  @!P0 BRA `(.L_x_161) ;  /* 0xfffffffc00f08947 */ /* 0x008fea000383ffff */
[----:B------:R-:W-:Y:S05]  /*b780*/  BRA `(.L_x_162) ;  /* 0xffffff8c00dc7947 */ /* 0x000fea000383ffff */
.L_x_79:
[----:B-1----:R-:W-:-:S07]  /*b790*/  MOV R0, UR7 ;  /* 0x0000000700007c02 */ /* 0x002fce0008000f00 */
.L_x_163:
[----:B-1----:R1:W3:Y:S02]  /*b7a0*/  SYNCS.PHASECHK.TRANS64.TRYWAIT P0, [R0+URZ+0x70], R3 ;  /* 0x00007003000075a7 */ /* 0x0022e400080011ff */
[----:B---3--:R-:W-:Y:S05]  /*b7b0*/  @!P0 NANOSLEEP.SYNCS 0x989680 ;  /* 0x009896800000895d */ /* 0x008fea0003900000 */
[----:B------:R-:W3:Y:S02]  /*b7c0*/  @!P0 SYNCS.PHASECHK.TRANS64 P0, [R0+URZ+0x70], R3 ;  /* 0x00007003000085a7 */ /* 0x000ee400080010ff */
[----:B---3--:R-:W-:Y:S05]  /*b7d0*/  @!P0 BRA `(.L_x_163) ;  /* 0xfffffffc00f08947 */ /* 0x008fea000383ffff */
[----:B------:R-:W-:Y:S05]  /*b7e0*/  BRA `(.L_x_164) ;  /* 0xffffff8c00cc7947 */ /* 0x000fea000383ffff */
.L_x_81:
[----:B--2---:R2:W4:Y:S02]  /*b7f0*/  SYNCS.PHASECHK.TRANS64.TRYWAIT P0, [R0+URZ+0x90], R3 ;  /* 0x00009003000075a7 */ /* 0x00452400080011ff */
[----:B----4-:R-:W-:Y:S05]  /*b800*/  @!P0 NANOSLEEP.SYNCS 0x989680 ;  /* 0x009896800000895d */ /* 0x010fea0003900000 */
[----:B------:R-:W4:Y:S02]  /*b810*/  @!P0 SYNCS.PHASECHK.TRANS64 P0, [R0+URZ+0x90], R3 ;  /* 0x00009003000085a7 */ /* 0x000f2400080010ff */
[----:B----4-:R-:W-:Y:S05]  /*b820*/  @!P0 BRA `(.L_x_81) ;  /* 0xfffffffc00f08947 */ /* 0x010fea000383ffff */
[----:B------:R-:W-:Y:S05]  /*b830*/  BRA `(.L_x_165) ;  /* 0xffffff9000947947 */ /* 0x000fea000383ffff */
.L_x_92:
[----:B-1----:R1:W3:Y:S02]  /*b840*/  SYNCS.PHASECHK.TRANS64.TRYWAIT P1, [R3+URZ+0x40], R0 ;  /* 0x00004000030075a7 */ /* 0x0022e400080211ff */
[----:B---3--:R-:W-:Y:S05]  /*b850*/  @!P1 NANOSLEEP.SYNCS 0x989680 ;  /* 0x009896800000995d */ /* 0x008fea0003900000 */
[----:B------:R-:W3:Y:S02]  /*b860*/  @!P1 SYNCS.PHASECHK.TRANS64 P1, [R3+URZ+0x40], R0 ;  /* 0x00004000030095a7 */ /* 0x000ee400080210ff */
[----:B---3--:R-:W-:Y:S05]  /*b870*/  @!P1 BRA `(.L_x_92) ;  /* 0xfffffffc00f09947 */ /* 0x008fea000383ffff */
[----:B------:R-:W-:Y:S05]  /*b880*/  BRA `(.L_x_91) ;  /* 0xffffff9c00b87947 */ /* 0x000fea000383ffff */
.L_x_94:
[----:B-1----:R1:W4:Y:S02]  /*b890*/  SYNCS.PHASECHK.TRANS64.TRYWAIT P0, [R193+URZ+0xb0], R2 ;  /* 0x0000b002c10075a7 */ /* 0x00232400080011ff */
[----:B----4-:R-:W-:Y:S05]  /*b8a0*/  @!P0 NANOSLEEP.SYNCS 0x989680 ;  /* 0x009896800000895d */ /* 0x010fea0003900000 */
[----:B------:R-:W4:Y:S02]  /*b8b0*/  @!P0 SYNCS.PHASECHK.TRANS64 P0, [R193+URZ+0xb0], R2 ;  /* 0x0000b002c10085a7 */ /* 0x000f2400080010ff */
[----:B----4-:R-:W-:Y:S05]  /*b8c0*/  @!P0 BRA `(.L_x_94) ;  /* 0xfffffffc00f08947 */ /* 0x010fea000383ffff */
[----:B------:R-:W-:Y:S05]  /*b8d0*/  BRA `(.L_x_93) ;  /* 0xffffffa000147947 */ /* 0x000fea000383ffff */
.L_x_103:
[----:B--2---:R2:W3:Y:S02]  /*b8e0*/  SYNCS.PHASECHK.TRANS64.TRYWAIT P0, [R204+URZ+0x40], R3 ;  /* 0x00004003cc0075a7 */ /* 0x0044e400080011ff */
[----:B---3--:R-:W-:Y:S05]  /*b8f0*/  @!P0 NANOSLEEP.SYNCS 0x989680 ;  /* 0x009896800000895d */ /* 0x008fea0003900000 */
[----:B------:R-:W3:Y:S02]  /*b900*/  @!P0 SYNCS.PHASECHK.TRANS64 P0, [R204+URZ+0x40], R3 ;  /* 0x00004003cc0085a7 */ /* 0x000ee400080010ff */
[----:B---3--:R-:W-:Y:S05]  /*b910*/  @!P0 BRA `(.L_x_103) ;  /* 0xfffffffc00f08947 */ /* 0x008fea000383ffff */
[----:B------:R-:W-:Y:S05]  /*b920*/  BRA `(.L_x_102) ;  /* 0xffffffb400207947 */ /* 0x000fea000383ffff */
.L_x_112:
[----:B--2---:R2:W3:Y:S02]  /*b930*/  SYNCS.PHASECHK.TRANS64.TRYWAIT P0, [R0+URZ+0x40], R5 ;  /* 0x00004005000075a7 */ /* 0x0044e400080011ff */
[----:B---3--:R-:W-:Y:S05]  /*b940*/  @!P0 NANOSLEEP.SYNCS 0x989680 ;  /* 0x009896800000895d */ /* 0x008fea0003900000 */
[----:B------:R-:W3:Y:S02]  /*b950*/  @!P0 SYNCS.PHASECHK.TRANS64 P0, [R0+URZ+0x40], R5 ;  /* 0x00004005000085a7 */ /* 0x000ee400080010ff */
[----:B---3--:R-:W-:Y:S05]  /*b960*/  @!P0 BRA `(.L_x_112) ;  /* 0xfffffffc00f08947 */ /* 0x008fea000383ffff */
[----:B------:R-:W-:Y:S05]  /*b970*/  BRA `(.L_x_111) ;  /* 0xffffffc800787947 */ /* 0x000fea000383ffff */
.L_x_121:
[----:B--2---:R2:W3:Y:S02]  /*b980*/  SYNCS.PHASECHK.TRANS64.TRYWAIT P0, [R0+URZ+0x40], R3 ;  /* 0x00004003000075a7 */ /* 0x0044e400080011ff */
[----:B---3--:R-:W-:Y:S05]  /*b990*/  @!P0 NANOSLEEP.SYNCS 0x989680 ;  /* 0x009896800000895d */ /* 0x008fea0003900000 */
[----:B------:R-:W3:Y:S02]  /*b9a0*/  @!P0 SYNCS.PHASECHK.TRANS64 P0, [R0+URZ+0x40], R3 ;  /* 0x00004003000085a7 */ /* 0x000ee400080010ff */
[----:B---3--:R-:W-:Y:S05]  /*b9b0*/  @!P0 BRA `(.L_x_121) ;  /* 0xfffffffc00f08947 */ /* 0x008fea000383ffff */
[----:B------:R-:W-:Y:S05]  /*b9c0*/  BRA `(.L_x_120) ;  /* 0xffffffdc00dc7947 */ /* 0x000fea000383ffff */
        .weak           $__internal_0_$__cuda_sm10x_tcgen05_guardrail_trap_col_being_dealloced_not_returned_by_alloc
        .type           $__internal_0_$__cuda_sm10x_tcgen05_guardrail_trap_col_being_dealloced_not_returned_by_alloc,@function
        .size           $__internal_0_$__cuda_sm10x_tcgen05_guardrail_trap_col_being_dealloced_not_returned_by_alloc,($__internal_1_$__cuda_sm10x_tcgen05_guardrail_trap_phase_invalid_during_alloc - $__internal_0_$__cuda_sm10x_tcgen05_guardrail_trap_col_being_dealloced_not_returned_by_alloc)
$__internal_0_$__cuda_sm10x_tcgen05_guardrail_trap_col_being_dealloced_not_returned_by_alloc:
[----:B------:R-:W-:Y:S05]  /*b9d0*/  BPT.TRAP 0x1 ;  /* 0x000000040000795c */ /* 0x000fea0000300000 */
[----:B------:R-:W-:-:S04]  /*b9e0*/  HFMA2 R3, -RZ, RZ, 0, 0 ;  /* 0x00000000ff037431 */ /* 0x000fc800000001ff */
[----:B------:R-:W-:Y:S05]  /*b9f0*/  RET.REL.NODEC R2 `(_ZN7cutlass13device_kernelINS_4gemm6kernel13GemmUniversalIN4cute5tupleIJiiiiEEENS1_10collective13CollectiveMmaINS1_35MainloopSm100TmaUmmaWarpSpecializedILi4ELi2ELi2ENS5_IJNS4_1CILi1EEESB_SB_EEEEENS5_IJNSA_ILi128EEENSA_ILi256EEENSA_ILi64EEEEEENS_12float_e5m2_tENS5_IJlSB_lEEESI_SJ_NS4_8TiledMMAINS4_8MMA_AtomIJNS4_10MMA_TraitsINS4_19SM100_MMA_F8F6F4_SSEJSI_SI_fSE_SF_NS4_17integral_constantINS4_4UMMA5MajorELSQ_0EEESR_NSO_INSP_7ScaleInELSS_0EEEST_EEEEEENS4_6LayoutISC_NS5_IJNSA_ILi0EEESX_SX_EEEEENS5_IJNS4_10UnderscoreES10_S10_EEEEENS4_13SM90_TMA_LOADENS4_14ComposedLayoutINS4_7SwizzleILi2ELi4ELi3EEENS4_18smem_ptr_flag_bitsILi8EEENSW_INS5_IJNSA_ILi8EEESG_EEENS5_IJSG_SB_EEEEEEEvNS4_8identityES13_S1D_vS1E_EENS_8epilogue10collective18CollectiveEpilogueINS1G_23Sm100TmaWarpSpecializedILi4ELi2ELi64ELb0ELb0EEEJSH_NS5_IJNSW_ISE_SB_EENSW_ISG_SB_EEEEESI_SJ_SI_SJ_NS1G_6fusion15FusionCallbacksIS1K_NS1O_17LinearCombinationISI_fSI_fLNS_15FloatRoundStyleE2EEESH_S1N_JEEENS4_5SM1004TMEM4LOAD26SM100_TMEM_LOAD_32dp32b64xES13_S1D_NS4_39AutoVectorizingCopyWithAssumedAlignmentILi128EEENS4_14SM90_TMA_STOREES1D_S1Z_S1Z_EEEvvEEEEvNT_6ParamsE) ;  /* 0xffffff4402807950 */ /* 0x000fea0003c3ffff */
        .weak           $__internal_1_$__cuda_sm10x_tcgen05_guardrail_trap_phase_invalid_during_alloc
        .type           $__internal_1_$__cuda_sm10x_tcgen05_guardrail_trap_phase_invalid_during_alloc,@function
        .size           $__internal_1_$__cuda_sm10x_tcgen05_guardrail_trap_phase_invalid_during_alloc,($__internal_2_$__cuda_sm10x_tcgen05_guardrail_trap_unallocated_columns_being_dealloced - $__internal_1_$__cuda_sm10x_tcgen05_guardrail_trap_phase_invalid_during_alloc)
$__internal_1_$__cuda_sm10x_tcgen05_guardrail_trap_phase_invalid_during_alloc:
[----:B------:R-:W-:Y:S05]  /*ba00*/  BPT.TRAP 0x1 ;  /* 0x000000040000795c */ /* 0x000fea0000300000 */
[----:B------:R-:W-:-:S04]  /*ba10*/  MOV R3, 0x0 ;  /* 0x0000000000037802 */ /* 0x000fc80000000f00 */
[----:B------:R-:W-:Y:S05]  /*ba20*/  RET.REL.NODEC R2 `(_ZN7cutlass13device_kernelINS_4gemm6kernel13GemmUniversalIN4cute5tupleIJiiiiEEENS1_10collective13CollectiveMmaINS1_35MainloopSm100TmaUmmaWarpSpecializedILi4ELi2ELi2ENS5_IJNS4_1CILi1EEESB_SB_EEEEENS5_IJNSA_ILi128EEENSA_ILi256EEENSA_ILi64EEEEEENS_12float_e5m2_tENS5_IJlSB_lEEESI_SJ_NS4_8TiledMMAINS4_8MMA_AtomIJNS4_10MMA_TraitsINS4_19SM100_MMA_F8F6F4_SSEJSI_SI_fSE_SF_NS4_17integral_constantINS4_4UMMA5MajorELSQ_0EEESR_NSO_INSP_7ScaleInELSS_0EEEST_EEEEEENS4_6LayoutISC_NS5_IJNSA_ILi0EEESX_SX_EEEEENS5_IJNS4_10UnderscoreES10_S10_EEEEENS4_13SM90_TMA_LOADENS4_14ComposedLayoutINS4_7SwizzleILi2ELi4ELi3EEENS4_18smem_ptr_flag_bitsILi8EEENSW_INS5_IJNSA_ILi8EEESG_EEENS5_IJSG_SB_EEEEEEEvNS4_8identityES13_S1D_vS1E_EENS_8epilogue10collective18CollectiveEpilogueINS1G_23Sm100TmaWarpSpecializedILi4ELi2ELi64ELb0ELb0EEEJSH_NS5_IJNSW_ISE_SB_EENSW_ISG_SB_EEEEESI_SJ_SI_SJ_NS1G_6fusion15FusionCallbacksIS1K_NS1O_17LinearCombinationISI_fSI_fLNS_15FloatRoundStyleE2EEESH_S1N_JEEENS4_5SM1004TMEM4LOAD26SM100_TMEM_LOAD_32dp32b64xES13_S1D_NS4_39AutoVectorizingCopyWithAssumedAlignmentILi128EEENS4_14SM90_TMA_STOREES1D_S1Z_S1Z_EEEvvEEEEvNT_6ParamsE) ;  /* 0xffffff4402747950 */ /* 0x000fea0003c3ffff */
        .weak           $__internal_2_$__cuda_sm10x_tcgen05_guardrail_trap_unallocated_columns_being_dealloced
        .type           $__internal_2_$__cuda_sm10x_tcgen05_guardrail_trap_unallocated_columns_being_dealloced,@function
        .size           $__internal_2_$__cuda_sm10x_tcgen05_guardrail_trap_unallocated_columns_being_dealloced,(.L_x_167 - $__internal_2_$__cuda_sm10x_tcgen05_guardrail_trap_unallocated_columns_being_dealloced)
$__internal_2_$__cuda_sm10x_tcgen05_guardrail_trap_unallocated_columns_being_dealloced:
[----:B------:R-:W-:Y:S05]  /*ba30*/  BPT.TRAP 0x1 ;  /* 0x000000040000795c */ /* 0x000fea0000300000 */
[----:B------:R-:W-:-:S04]  /*ba40*/  HFMA2 R3, -RZ, RZ, 0, 0 ;  /* 0x00000000ff037431 */ /* 0x000fc800000001ff */
[----:B------:R-:W-:Y:S05]  /*ba50*/  RET.REL.NODEC R2 `(_ZN7cutlass13device_kernelINS_4gemm6kernel13GemmUniversalIN4cute5tupleIJiiiiEEENS1_10collective13CollectiveMmaINS1_35MainloopSm100TmaUmmaWarpSpecializedILi4ELi2ELi2ENS5_IJNS4_1CILi1EEESB_SB_EEEEENS5_IJNSA_ILi128EEENSA_ILi256EEENSA_ILi64EEEEEENS_12float_e5m2_tENS5_IJlSB_lEEESI_SJ_NS4_8TiledMMAINS4_8MMA_AtomIJNS4_10MMA_TraitsINS4_19SM100_MMA_F8F6F4_SSEJSI_SI_fSE_SF_NS4_17integral_constantINS4_4UMMA5MajorELSQ_0EEESR_NSO_INSP_7ScaleInELSS_0EEEST_EEEEEENS4_6LayoutISC_NS5_IJNSA_ILi0EEESX_SX_EEEEENS5_IJNS4_10UnderscoreES10_S10_EEEEENS4_13SM90_TMA_LOADENS4_14ComposedLayoutINS4_7SwizzleILi2ELi4ELi3EEENS4_18smem_ptr_flag_bitsILi8EEENSW_INS5_IJNSA_ILi8EEESG_EEENS5_IJSG_SB_EEEEEEEvNS4_8identityES13_S1D_vS1E_EENS_8epilogue10collective18CollectiveEpilogueINS1G_23Sm100TmaWarpSpecializedILi4ELi2ELi64ELb0ELb0EEEJSH_NS5_IJNSW_ISE_SB_EENSW_ISG_SB_EEEEESI_SJ_SI_SJ_NS1G_6fusion15FusionCallbacksIS1K_NS1O_17LinearCombinationISI_fSI_fLNS_15FloatRoundStyleE2EEESH_S1N_JEEENS4_5SM1004TMEM4LOAD26SM100_TMEM_LOAD_32dp32b64xES13_S1D_NS4_39AutoVectorizingCopyWithAssumedAlignmentILi128EEENS4_14SM90_TMA_STOREES1D_S1Z_S1Z_EEEvvEEEEvNT_6ParamsE) ;  /* 0xffffff4402687950 */ /* 0x000fea0003c3ffff */
.L_x_166:
[----:B------:R-:W-:-:S00]  /*ba60*/  BRA `(.L_x_166) ;  /* 0xfffffffc00fc7947 */ /* 0x000fc0000383ffff */
[----:B------:R-:W-:-:S00]  /*ba70*/  NOP ;  /* 0x0000000000007918 */ /* 0x000fc00000000000 */
        /* <DEDUP_REMOVED lines=8> */
.L_x_167:


//--------------------- .nv.global.init           --------------------------
	.section	.nv.global.init,"aw",@progbits
.nv.global.init:
	.type		$str$27,@object
	.size		$str$27,($str$28 - $str$27)
$str$27:
        /*0000*/ 	.byte	0x28, 0x61, 0x64, 0x64, 0x72, 0x65, 0x73, 0x73, 0x20, 0x26, 0x20, 0x6d, 0x61, 0x73, 0x6b, 0x29
        /*0010*/ 	.byte	0x20, 0x3d, 0x3d, 0x20, 0x30, 0x00
	.type		$str$28,@object
	.size		$str$28,($str$26 - $str$28)
$str$28:
        /*0016*/ 	.byte	0x2f, 0x74, 0x6d, 0x70, 0x2f, 0x63, 0x75, 0x74, 0x6c, 0x61, 0x73, 0x73, 0x5f, 0x73, 0x77, 0x65
        /*0026*/ 	.byte	0x65, 0x70, 0x5f, 0x73, 0x72, 0x63, 0x2f, 0x69, 0x6e, 0x63, 0x6c, 0x75, 0x64, 0x65, 0x2f, 0x63
        /*0036*/ 	.byte	0x75, 0x74, 0x65, 0x2f, 0x70, 0x6f, 0x69, 0x6e, 0x74, 0x65, 0x72, 0x5f, 0x66, 0x6c, 0x61, 0x67
        /*0046*/ 	.byte	0x67, 0x65, 0x64, 0x2e, 0x68, 0x70, 0x70, 0x00
	.type		$str$26,@object
	.size		$str$26,($str$25 - $str$26)
$str$26:
        /*004e*/ 	.byte	0x2f, 0x74, 0x6d, 0x70, 0x2f, 0x63, 0x75, 0x74, 0x6c, 0x61, 0x73, 0x73, 0x5f, 0x73, 0x77, 0x65
        /*005e*/ 	.byte	0x65, 0x70, 0x5f, 0x73, 0x72, 0x63, 0x2f, 0x69, 0x6e, 0x63, 0x6c, 0x75, 0x64, 0x65, 0x2f, 0x63
        /*006e*/ 	.byte	0x75, 0x74, 0x65, 0x2f, 0x61, 0x74, 0x6f, 0x6d, 0x2f, 0x63, 0x6f, 0x70, 0x79, 0x5f, 0x74, 0x72
        /*007e*/ 	.byte	0x61, 0x69, 0x74, 0x73, 0x5f, 0x73, 0x6d, 0x31, 0x30, 0x30, 0x2e, 0x68, 0x70, 0x70, 0x00
	.type		$str$25,@object
	.size		$str$25,(__unnamed_1 - $str$25)
$str$25:
        /*008d*/ 	.byte	0x28, 0x28, 0x75, 0x69, 0x6e, 0x74, 0x33, 0x32, 0x5f, 0x74, 0x28, 0x74, 0x68, 0x72, 0x65, 0x61
        /*009d*/ 	.byte	0x64, 0x49, 0x64, 0x78, 0x2e, 0x78, 0x29, 0x20, 0x2f, 0x20, 0x33, 0x32, 0x29, 0x20, 0x25, 0x20
        /*00ad*/ 	.byte	0x34, 0x29, 0x20, 0x3d, 0x3d, 0x20, 0x28, 0x28, 0x28, 0x74, 0x6d, 0x65, 0x6d, 0x5f, 0x61, 0x64
        /*00bd*/ 	.byte	0x64, 0x72, 0x20, 0x3e, 0x3e, 0x20, 0x31, 0x36, 0x29, 0x20, 0x2f, 0x20, 0x33, 0x32, 0x29, 0x20
        /*00cd*/ 	.byte	0x25, 0x20, 0x34, 0x29, 0x00
	.type		__unnamed_1,@object
	.size		__unnamed_1,(__unnamed_2 - __unnamed_1)
__unnamed_1:
        /*00d2*/ 	.byte	0x61, 0x75, 0x74, 0x6f, 0x20, 0x63, 0x75, 0x74, 0x65, 0x3a, 0x3a, 0x61, 0x73, 0x5f, 0x70, 0x6f
        /* <DEDUP_REMOVED lines=24> */
        /*0262*/ 	.byte	0x43, 0x3c, 0x38, 0x31, 0x39, 0x32, 0x3e, 0x3e, 0x3e, 0x3e, 0x5d, 0x00
	.type		__unnamed_2,@object
	.size		__unnamed_2,(__unnamed_3 - __unnamed_2)
__unnamed_2:
        /* <DEDUP_REMOVED lines=26> */
	.type		__unnamed_3,@object
	.size		__unnamed_3,(.L_3 - __unnamed_3)
__unnamed_3:
        /* <DEDUP_REMOVED lines=42> */
        /*06aa*/ 	.byte	0x3e, 0x3e, 0x3e, 0x3e, 0x5d, 0x00
.L_3:


//--------------------- .nv.shared._ZN7cutlass13device_kernelINS_4gemm6kernel13GemmUniversalIN4cute5tupleIJiiiiEEENS1_10collective13CollectiveMmaINS1_35MainloopSm100TmaUmmaWarpSpecializedILi4ELi2ELi2ENS5_IJNS4_1CILi1EEESB_SB_EEEEENS5_IJNSA_ILi128EEENSA_ILi256EEENSA_ILi64EEEEEENS_12float_e5m2_tENS5_IJlSB_lEEESI_SJ_NS4_8TiledMMAINS4_8MMA_AtomIJNS4_10MMA_TraitsINS4_19SM100_MMA_F8F6F4_SSEJSI_SI_fSE_SF_NS4_17integral_constantINS4_4UMMA5MajorELSQ_0EEESR_NSO_INSP_7ScaleInELSS_0EEEST_EEEEEENS4_6LayoutISC_NS5_IJNSA_ILi0EEESX_SX_EEEEENS5_IJNS4_10UnderscoreES10_S10_EEEEENS4_13SM90_TMA_LOADENS4_14ComposedLayoutINS4_7SwizzleILi2ELi4ELi3EEENS4_18smem_ptr_flag_bitsILi8EEENSW_INS5_IJNSA_ILi8EEESG_EEENS5_IJSG_SB_EEEEEEEvNS4_8identityES13_S1D_vS1E_EENS_8epilogue10collective18CollectiveEpilogueINS1G_23Sm100TmaWarpSpecializedILi4ELi2ELi64ELb0ELb0EEEJSH_NS5_IJNSW_ISE_SB_EENSW_ISG_SB_EEEEESI_SJ_SI_SJ_NS1G_6fusion15FusionCallbacksIS1K_NS1O_17LinearCombinationISI_fSI_fLNS_15FloatRoundStyleE2EEESH_S1N_JEEENS4_5SM1004TMEM4LOAD26SM100_TMEM_LOAD_32dp32b64xES13_S1D_NS4_39AutoVectorizingCopyWithAssumedAlignmentILi128EEENS4_14SM90_TMA_STOREES1D_S1Z_S1Z_EEEvvEEEEvNT_6ParamsE --------------------------
	.section	.nv.shared._ZN7cutlass13device_kernelINS_4gemm6kernel13GemmUniversalIN4cute5tupleIJiiiiEEENS1_10collective13CollectiveMmaINS1_35MainloopSm100TmaUmmaWarpSpecializedILi4ELi2ELi2ENS5_IJNS4_1CILi1EEESB_SB_EEEEENS5_IJNSA_ILi128EEENSA_ILi256EEENSA_ILi64EEEEEENS_12float_e5m2_tENS5_IJlSB_lEEESI_SJ_NS4_8TiledMMAINS4_8MMA_AtomIJNS4_10MMA_TraitsINS4_19SM100_MMA_F8F6F4_SSEJSI_SI_fSE_SF_NS4_17integral_constantINS4_4UMMA5MajorELSQ_0EEESR_NSO_INSP_7ScaleInELSS_0EEEST_EEEEEENS4_6LayoutISC_NS5_IJNSA_ILi0EEESX_SX_EEEEENS5_IJNS4_10UnderscoreES10_S10_EEEEENS4_13SM90_TMA_LOADENS4_14ComposedLayoutINS4_7SwizzleILi2ELi4ELi3EEENS4_18smem_ptr_flag_bitsILi8EEENSW_INS5_IJNSA_ILi8EEESG_EEENS5_IJSG_SB_EEEEEEEvNS4_8identityES13_S1D_vS1E_EENS_8epilogue10collective18CollectiveEpilogueINS1G_23Sm100TmaWarpSpecializedILi4ELi2ELi64ELb0ELb0EEEJSH_NS5_IJNSW_ISE_SB_EENSW_ISG_SB_EEEEESI_SJ_SI_SJ_NS1G_6fusion15FusionCallbacksIS1K_NS1O_17LinearCombinationISI_fSI_fLNS_15FloatRoundStyleE2EEESH_S1N_JEEENS4_5SM1004TMEM4LOAD26SM100_TMEM_LOAD_32dp32b64xES13_S1D_NS4_39AutoVectorizingCopyWithAssumedAlignmentILi128EEENS4_14SM90_TMA_STOREES1D_S1Z_S1Z_EEEvvEEEEvNT_6ParamsE,"aw",@nobits
	.sectionflags	@""
	.align	16
	.zero		1024


//--------------------- .nv.shared.reserved.0     --------------------------
	.section	.nv.shared.reserved.0,"aw",@nobits
	.weak		__nv_reservedSMEM_offset_0_alias
	.size		__nv_reservedSMEM_offset_0_alias, 0, 64
	.other		__nv_reservedSMEM_offset_0_alias,@"STO_CUDA_RESERVED_SHARED STV_DEFAULT"
__nv_reservedSMEM_offset_0_alias:
	.zero		0
.nv.shared.reserved.0:
	.zero		64
	.weak		__nv_reservedSMEM_tcgen05_partition
	.type		__nv_reservedSMEM_tcgen05_partition,@object
	.size		__nv_reservedSMEM_tcgen05_partition,(.L_0 - __nv_reservedSMEM_tcgen05_partition)
__nv_reservedSMEM_tcgen05_partition:
	.zero		32
.L_0:


//--------------------- .nv.global                --------------------------
	.section	.nv.global,"aw",@nobits
.nv.global:
	.type		_ZN39_INTERNAL_8dfa8d16_4_k_cu_6f28e2c9_85394cute1_E,@object
	.size		_ZN39_INTERNAL_8dfa8d16_4_k_cu_6f28e2c9_85394cute1_E,(_ZN39_INTERNAL_8dfa8d16_4_k_cu_6f28e2c9_85394cuda3std3__45__cpo6cbeginE - _ZN39_INTERNAL_8dfa8d16_4_k_cu_6f28e2c9_85394cute1_E)
_ZN39_INTERNAL_8dfa8d16_4_k_cu_6f28e2c9_85394cute1_E:
	.zero		1
	.type		_ZN39_INTERNAL_8dfa8d16_4_k_cu_6f28e2c9_85394cuda3std3__45__cpo6cbeginE,@object
	.size		_ZN39_INTERNAL_8dfa8d16_4_k_cu_6f28e2c9_85394cuda3std3__45__cpo6cbeginE,(_ZN39_INTERNAL_8dfa8d16_4_k_cu_6f28e2c9_85394cuda3std3__48in_placeE - _ZN39_INTERNAL_8dfa8d16_4_k_cu_6f28e2c9_85394cuda3std3__45__cpo6cbeginE)
_ZN39_INTERNAL_8dfa8d16_4_k_cu_6f28e2c9_85394cuda3std3__45__cpo6cbeginE:
	.zero		1
	.type		_ZN39_INTERNAL_8dfa8d16_4_k_cu_6f28e2c9_85394cuda3std3__48in_placeE,@object
	.size		_ZN39_INTERNAL_8dfa8d16_4_k_cu_6f28e2c9_85394cuda3std3__48in_placeE,(_ZN39_INTERNAL_8dfa8d16_4_k_cu_6f28e2c9_85394cuda3std6ranges3__45__cpo9iter_moveE - _ZN39_INTERNAL_8dfa8d16_4_k_cu_6f28e2c9_85394cuda3std3__48in_placeE)
_ZN39_INTERNAL_8dfa8d16_4_k_cu_6f28e2c9_85394cuda3std3__48in_placeE:
	.zero		1
	.type		_ZN39_INTERNAL_8dfa8d16_4_k_cu_6f28e2c9_85394cuda3std6ranges3__45__cpo9iter_moveE,@object
	.size		_ZN39_INTERNAL_8dfa8d16_4_k_cu_6f28e2c9_85394cuda3std6ranges3__45__cpo9iter_moveE,(_ZN39_INTERNAL_8dfa8d16_4_k_cu_6f28e2c9_85394cuda3std3__45__cpo5beginE - _ZN39_INTERNAL_8dfa8d16_4_k_cu_6f28e2c9_85394cuda3std6ranges3__45__cpo9iter_moveE)
_ZN39_INTERNAL_8dfa8d16_4_k_cu_6f28e2c9_85394cuda3std6ranges3__45__cpo9iter_moveE:
	.zero		1
	.type		_ZN39_INTERNAL_8dfa8d16_4_k_cu_6f28e2c9_85394cuda3std3__45__cpo5beginE,@object
	.size		_ZN39_INTERNAL_8dfa8d16_4_k_cu_6f28e2c9_85394cuda3std3__45__cpo5beginE,(_ZN39_INTERNAL_8dfa8d16_4_k_cu_6f28e2c9_85394cuda3std3__441_GLOBAL__N__8dfa8d16_4_k_cu_6f28e2c9_85396ignoreE - _ZN39_INTERNAL_8dfa8d16_4_k_cu_6f28e2c9_85394cuda3std3__45__cpo5beginE)
_ZN39_INTERNAL_8dfa8d16_4_k_cu_6f28e2c9_85394cuda3std3__45__cpo5beginE:
	.zero		1
	.type		_ZN39_INTERNAL_8dfa8d16_4_k_cu_6f28e2c9_85394cuda3std3__441_GLOBAL__N__8dfa8d16_4_k_cu_6f28e2c9_85396ignoreE,@object
	.size		_ZN39_INTERNAL_8dfa8d16_4_k_cu_6f28e2c9_85394cuda3std3__441_GLOBAL__N__8dfa8d16_4_k_cu_6f28e2c9_85396ignoreE,(_ZN39_INTERNAL_8dfa8d16_4_k_cu_6f28e2c9_85394cute7productE - _ZN39_INTERNAL_8dfa8d16_4_k_cu_6f28e2c9_85394cuda3std3__441_GLOBAL__N__8dfa8d16_4_k_cu_6f28e2c9_85396ignoreE)
_ZN39_INTERNAL_8dfa8d16_4_k_cu_6f28e2c9_85394cuda3std3__441_GLOBAL__N__8dfa8d16_4_k_cu_6f28e2c9_85396ignoreE:
	.zero		1
	.type		_ZN39_INTERNAL_8dfa8d16_4_k_cu_6f28e2c9_85394cute7productE,@object
	.size		_ZN39_INTERNAL_8dfa8d16_4_k_cu_6f28e2c9_85394cute7productE,(_ZN39_INTERNAL_8dfa8d16_4_k_cu_6f28e2c9_85394cuda3std3__45__cpo3endE - _ZN39_INTERNAL_8dfa8d16_4_k_cu_6f28e2c9_85394cute7productE)
_ZN39_INTERNAL_8dfa8d16_4_k_cu_6f28e2c9_85394cute7productE:
	.zero		1
	.type		_ZN39_INTERNAL_8dfa8d16_4_k_cu_6f28e2c9_85394cuda3std3__45__cpo3endE,@object
	.size		_ZN39_INTERNAL_8dfa8d16_4_k_cu_6f28e2c9_85394cuda3std3__45__cpo3endE,(_ZN39_INTERNAL_8dfa8d16_4_k_cu_6f28e2c9_85394cuda3std3__419piecewise_constructE - _ZN39_INTERNAL_8dfa8d16_4_k_cu_6f28e2c9_85394cuda3std3__45__cpo3endE)
_ZN39_INTERNAL_8dfa8d16_4_k_cu_6f28e2c9_85394cuda3std3__45__cpo3endE:
	.zero		1
	.type		_ZN39_INTERNAL_8dfa8d16_4_k_cu_6f28e2c9_85394cuda3std3__419piecewise_constructE,@object
	.size		_ZN39_INTERNAL_8dfa8d16_4_k_cu_6f28e2c9_85394cuda3std3__419piecewise_constructE,(_ZN39_INTERNAL_8dfa8d16_4_k_cu_6f28e2c9_85394cuda3std3__45__cpo4cendE - _ZN39_INTERNAL_8dfa8d16_4_k_cu_6f28e2c9_85394cuda3std3__419piecewise_constructE)
_ZN39_INTERNAL_8dfa8d16_4_k_cu_6f28e2c9_85394cuda3std3__419piecewise_constructE:
	.zero		1
	.type		_ZN39_INTERNAL_8dfa8d16_4_k_cu_6f28e2c9_85394cuda3std3__45__cpo4cendE,@object
	.size		_ZN39_INTERNAL_8dfa8d16_4_k_cu_6f28e2c9_85394cuda3std3__45__cpo4cendE,(_ZN39_INTERNAL_8dfa8d16_4_k_cu_6f28e2c9_85394cuda3std6ranges3__45__cpo4swapE - _ZN39_INTERNAL_8dfa8d16_4_k_cu_6f28e2c9_85394cuda3std3__45__cpo4cendE)
_ZN39_INTERNAL_8dfa8d16_4_k_cu_6f28e2c9_85394cuda3std3__45__cpo4cendE:
	.zero		1
	.type		_ZN39_INTERNAL_8dfa8d16_4_k_cu_6f28e2c9_85394cuda3std6ranges3__45__cpo4swapE,@object
	.size		_ZN39_INTERNAL_8dfa8d16_4_k_cu_6f28e2c9_85394cuda3std6ranges3__45__cpo4swapE,(.L_11 - _ZN39_INTERNAL_8dfa8d16_4_k_cu_6f28e2c9_85394cuda3std6ranges3__45__cpo4swapE)
_ZN39_INTERNAL_8dfa8d16_4_k_cu_6f28e2c9_85394cuda3std6ranges3__45__cpo4swapE:
	.zero		1
.L_11:


//--------------------- .nv.constant0._ZN7cutlass13device_kernelINS_4gemm6kernel13GemmUniversalIN4cute5tupleIJiiiiEEENS1_10collective13CollectiveMmaINS1_35MainloopSm100TmaUmmaWarpSpecializedILi4ELi2ELi2ENS5_IJNS4_1CILi1EEESB_SB_EEEEENS5_IJNSA_ILi128EEENSA_ILi256EEENSA_ILi64EEEEEENS_12float_e5m2_tENS5_IJlSB_lEEESI_SJ_NS4_8TiledMMAINS4_8MMA_AtomIJNS4_10MMA_TraitsINS4_19SM100_MMA_F8F6F4_SSEJSI_SI_fSE_SF_NS4_17integral_constantINS4_4UMMA5MajorELSQ_0EEESR_NSO_INSP_7ScaleInELSS_0EEEST_EEEEEENS4_6LayoutISC_NS5_IJNSA_ILi0EEESX_SX_EEEEENS5_IJNS4_10UnderscoreES10_S10_EEEEENS4_13SM90_TMA_LOADENS4_14ComposedLayoutINS4_7SwizzleILi2ELi4ELi3EEENS4_18smem_ptr_flag_bitsILi8EEENSW_INS5_IJNSA_ILi8EEESG_EEENS5_IJSG_SB_EEEEEEEvNS4_8identityES13_S1D_vS1E_EENS_8epilogue10collective18CollectiveEpilogueINS1G_23Sm100TmaWarpSpecializedILi4ELi2ELi64ELb0ELb0EEEJSH_NS5_IJNSW_ISE_SB_EENSW_ISG_SB_EEEEESI_SJ_SI_SJ_NS1G_6fusion15FusionCallbacksIS1K_NS1O_17LinearCombinationISI_fSI_fLNS_15FloatRoundStyleE2EEESH_S1N_JEEENS4_5SM1004TMEM4LOAD26SM100_TMEM_LOAD_32dp32b64xES13_S1D_NS4_39AutoVectorizingCopyWithAssumedAlignmentILi128EEENS4_14SM90_TMA_STOREES1D_S1Z_S1Z_EEEvvEEEEvNT_6ParamsE --------------------------
	.section	.nv.constant0._ZN7cutlass13device_kernelINS_4gemm6kernel13GemmUniversalIN4cute5tupleIJiiiiEEENS1_10collective13CollectiveMmaINS1_35MainloopSm100TmaUmmaWarpSpecializedILi4ELi2ELi2ENS5_IJNS4_1CILi1EEESB_SB_EEEEENS5_IJNSA_ILi128EEENSA_ILi256EEENSA_ILi64EEEEEENS_12float_e5m2_tENS5_IJlSB_lEEESI_SJ_NS4_8TiledMMAINS4_8MMA_AtomIJNS4_10MMA_TraitsINS4_19SM100_MMA_F8F6F4_SSEJSI_SI_fSE_SF_NS4_17integral_constantINS4_4UMMA5MajorELSQ_0EEESR_NSO_INSP_7ScaleInELSS_0EEEST_EEEEEENS4_6LayoutISC_NS5_IJNSA_ILi0EEESX_SX_EEEEENS5_IJNS4_10UnderscoreES10_S10_EEEEENS4_13SM90_TMA_LOADENS4_14ComposedLayoutINS4_7SwizzleILi2ELi4ELi3EEENS4_18smem_ptr_flag_bitsILi8EEENSW_INS5_IJNSA_ILi8EEESG_EEENS5_IJSG_SB_EEEEEEEvNS4_8identityES13_S1D_vS1E_EENS_8epilogue10collective18CollectiveEpilogueINS1G_23Sm100TmaWarpSpecializedILi4ELi2ELi64ELb0ELb0EEEJSH_NS5_IJNSW_ISE_SB_EENSW_ISG_SB_EEEEESI_SJ_SI_SJ_NS1G_6fusion15FusionCallbacksIS1K_NS1O_17LinearCombinationISI_fSI_fLNS_15FloatRoundStyleE2EEESH_S1N_JEEENS4_5SM1004TMEM4LOAD26SM100_TMEM_LOAD_32dp32b64xES13_S1D_NS4_39AutoVectorizingCopyWithAssumedAlignmentILi128EEENS4_14SM90_TMA_STOREES1D_S1Z_S1Z_EEEvvEEEEvNT_6ParamsE,"a",@progbits
	.sectionflags	@""
	.align	4
.nv.constant0._ZN7cutlass13device_kernelINS_4gemm6kernel13GemmUniversalIN4cute5tupleIJiiiiEEENS1_10collective13CollectiveMmaINS1_35MainloopSm100TmaUmmaWarpSpecializedILi4ELi2ELi2ENS5_IJNS4_1CILi1EEESB_SB_EEEEENS5_IJNSA_ILi128EEENSA_ILi256EEENSA_ILi64EEEEEENS_12float_e5m2_tENS5_IJlSB_lEEESI_SJ_NS4_8TiledMMAINS4_8MMA_AtomIJNS4_10MMA_TraitsINS4_19SM100_MMA_F8F6F4_SSEJSI_SI_fSE_SF_NS4_17integral_constantINS4_4UMMA5MajorELSQ_0EEESR_NSO_INSP_7ScaleInELSS_0EEEST_EEEEEENS4_6LayoutISC_NS5_IJNSA_ILi0EEESX_SX_EEEEENS5_IJNS4_10UnderscoreES10_S10_EEEEENS4_13SM90_TMA_LOADENS4_14ComposedLayoutINS4_7SwizzleILi2ELi4ELi3EEENS4_18smem_ptr_flag_bitsILi8EEENSW_INS5_IJNSA_ILi8EEESG_EEENS5_IJSG_SB_EEEEEEEvNS4_8identityES13_S1D_vS1E_EENS_8epilogue10collective18CollectiveEpilogueINS1G_23Sm100TmaWarpSpecializedILi4ELi2ELi64ELb0ELb0EEEJSH_NS5_IJNSW_ISE_SB_EENSW_ISG_SB_EEEEESI_SJ_SI_SJ_NS1G_6fusion15FusionCallbacksIS1K_NS1O_17LinearCombinationISI_fSI_fLNS_15FloatRoundStyleE2EEESH_S1N_JEEENS4_5SM1004TMEM4LOAD26SM100_TMEM_LOAD_32dp32b64xES13_S1D_NS4_39AutoVectorizingCopyWithAssumedAlignmentILi128EEENS4_14SM90_TMA_STOREES1D_S1Z_S1Z_EEEvvEEEEvNT_6ParamsE:
	.zero		2944


//--------------------- SYMBOLS --------------------------

	.type		.nv.reservedSmem.offset0,@object
	.size		.nv.reservedSmem.offset0,0x4
	.type		.nv.reservedSmem.cap,@object
	.size		.nv.reservedSmem.cap,0x4
	.type		__assertfail,@function
